// auto-generated by cutlass_sweep.gemm — config: {"arch": "sm_90", "cluster_m": 2, "cluster_n": 2, "dtype": "e5m2", "stages": 4, "tile_k": 32, "tile_m": 256, "tile_n": 256}
#include "cutlass/cutlass.h"
#include "cutlass/gemm/collective/collective_builder.hpp"
#include "cutlass/gemm/device/gemm_universal_adapter.h"
#include "cutlass/gemm/kernel/gemm_universal.hpp"
#include "cutlass/epilogue/collective/collective_builder.hpp"

using ElemA = cutlass::float_e5m2_t;
using ElemB = cutlass::float_e5m2_t;
using ElemCD = cutlass::float_e5m2_t;
using Acc  = float;
using TileShape    = cute::Shape<cute::_256, cute::_256, cute::_32>;
using ClusterShape = cute::Shape<cute::_2, cute::_2, cute::_1>;

using CollectiveEpilogue = typename cutlass::epilogue::collective::CollectiveBuilder<
    cutlass::arch::Sm90, cutlass::arch::OpClassTensorOp,
    TileShape, ClusterShape,
    cutlass::epilogue::collective::EpilogueTileAuto,
    Acc, Acc,
    ElemCD, cutlass::layout::RowMajor, 128 / cutlass::sizeof_bits<ElemCD>::value,
    ElemCD, cutlass::layout::RowMajor, 128 / cutlass::sizeof_bits<ElemCD>::value,
    cutlass::epilogue::collective::EpilogueScheduleAuto
  >::CollectiveOp;

using CollectiveMainloop = typename cutlass::gemm::collective::CollectiveBuilder<
    cutlass::arch::Sm90, cutlass::arch::OpClassTensorOp,
    ElemA, cutlass::layout::RowMajor, 128 / cutlass::sizeof_bits<ElemA>::value,
    ElemB, cutlass::layout::ColumnMajor, 128 / cutlass::sizeof_bits<ElemB>::value,
    Acc,
    TileShape, ClusterShape,
    cutlass::gemm::collective::StageCount<4>,
    cutlass::gemm::collective::KernelScheduleAuto
  >::CollectiveOp;

using GemmKernel = cutlass::gemm::kernel::GemmUniversal<
    cute::Shape<int,int,int,int>,
    CollectiveMainloop,
    CollectiveEpilogue
>;
using Gemm = cutlass::gemm::device::GemmUniversalAdapter<GemmKernel>;

// Force the device kernel symbol into the cubin without needing a host main.
auto* _anchor = &cutlass::device_kernel<GemmKernel>;


// ===== COMPILED SASS (sm_90a) =====

	.target	sm_90a

	.elftype	@"ET_EXEC"


//--------------------- .note.nv.tkinfo           --------------------------
	.section	.note.nv.tkinfo,"",@"SHT_NOTE"
	.sectionflags	@"SHF_NOTE_NV_TKINFO"
	.tkinfo
        /*0018*/ 	.word	0x00000002
        /*0030*/ 	.string	""
        /*0030*/ 	.string	"ptxas"
        /*0030*/ 	.string	"Cuda compilation tools, release 13.0, V13.0.88"
        /*0030*/ 	.string	"Build cuda_13.0.r13.0/compiler.36424714_0"
        /*0030*/ 	.string	"-arch sm_90a -m 64 "



//--------------------- .note.nv.cuinfo           --------------------------
	.section	.note.nv.cuinfo,"",@"SHT_NOTE"
	.sectionflags	@"SHF_NOTE_NV_CUINFO"
        /*0018*/ 	.short	0x0002
        /*001a*/ 	.short	0x005a
        /*001c*/ 	.short	0x0082
	.zero		2


//--------------------- .nv.info                  --------------------------
	.section	.nv.info,"",@"SHT_CUDA_INFO"
	.align	4


	//----- nvinfo : EIATTR_REGCOUNT
	.align		4
        /*0000*/ 	.byte	0x04, 0x2f
        /*0002*/ 	.short	(.L_12 - .L_11)
	.align		4
.L_11:
        /*0004*/ 	.word	index@(_ZN7cutlass13device_kernelINS_4gemm6kernel13GemmUniversalIN4cute5tupleIJiiiiEEENS1_10collective13CollectiveMmaINS1_37MainloopSm90TmaGmmaWarpSpecializedFP8ILi4ENS5_IJNS4_1CILi2EEESB_NSA_ILi1EEEEEENS1_35KernelTmaWarpSpecializedCooperativeEEENS5_IJNSA_ILi256EEESG_NSA_ILi32EEEEEENS_12float_e5m2_tENS5_IJlSC_lEEESJ_SK_NS4_8TiledMMAINS4_8MMA_AtomIJNS4_4SM904GMMA31MMA_64x256x32_F32E5M2E5M2_SS_TNILNSO_7ScaleInE1ELSQ_1EEEEEENS4_6LayoutINS5_IJSB_SC_SC_EEENS5_IJSC_NSA_ILi0EEESV_EEEEENS5_IJNS4_10UnderscoreESY_SY_EEEEENS4_23SM90_TMA_LOAD_MULTICASTENS4_14ComposedLayoutINS4_7SwizzleILi1ELi4ELi3EEENS4_18smem_ptr_flag_bitsILi8EEENST_INS5_IJNSA_ILi8EEESH_EEENS5_IJSH_SC_EEEEEEEvNS4_8identityES11_S1B_vS1C_EENS_8epilogue10collective6detail29Sm90TmaWarpSpecializedAdapterINS1F_15DefaultEpilogueISJ_SK_SK_NS1E_6thread17LinearCombinationISJ_Li1EffLNS1J_9ScaleType4KindE0ELNS_15FloatRoundStyleE2ESJ_EENS1_15EpilogueDefaultEEEEEvvEEEEvNT_6ParamsE)
        /*0008*/ 	.word	0x000000a8


	//----- nvinfo : EIATTR_FRAME_SIZE
	.align		4
.L_12:
        /*000c*/ 	.byte	0x04, 0x11
        /*000e*/ 	.short	(.L_14 - .L_13)
	.align		4
.L_13:
        /*0010*/ 	.word	index@(_ZN7cutlass13device_kernelINS_4gemm6kernel13GemmUniversalIN4cute5tupleIJiiiiEEENS1_10collective13CollectiveMmaINS1_37MainloopSm90TmaGmmaWarpSpecializedFP8ILi4ENS5_IJNS4_1CILi2EEESB_NSA_ILi1EEEEEENS1_35KernelTmaWarpSpecializedCooperativeEEENS5_IJNSA_ILi256EEESG_NSA_ILi32EEEEEENS_12float_e5m2_tENS5_IJlSC_lEEESJ_SK_NS4_8TiledMMAINS4_8MMA_AtomIJNS4_4SM904GMMA31MMA_64x256x32_F32E5M2E5M2_SS_TNILNSO_7ScaleInE1ELSQ_1EEEEEENS4_6LayoutINS5_IJSB_SC_SC_EEENS5_IJSC_NSA_ILi0EEESV_EEEEENS5_IJNS4_10UnderscoreESY_SY_EEEEENS4_23SM90_TMA_LOAD_MULTICASTENS4_14ComposedLayoutINS4_7SwizzleILi1ELi4ELi3EEENS4_18smem_ptr_flag_bitsILi8EEENST_INS5_IJNSA_ILi8EEESH_EEENS5_IJSH_SC_EEEEEEEvNS4_8identityES11_S1B_vS1C_EENS_8epilogue10collective6detail29Sm90TmaWarpSpecializedAdapterINS1F_15DefaultEpilogueISJ_SK_SK_NS1E_6thread17LinearCombinationISJ_Li1EffLNS1J_9ScaleType4KindE0ELNS_15FloatRoundStyleE2ESJ_EENS1_15EpilogueDefaultEEEEEvvEEEEvNT_6ParamsE)
        /*0014*/ 	.word	0x00000678


	//----- nvinfo : EIATTR_MIN_STACK_SIZE
	.align		4
.L_14:
        /*0018*/ 	.byte	0x04, 0x12
        /*001a*/ 	.short	(.L_16 - .L_15)
	.align		4
.L_15:
        /*001c*/ 	.word	index@(_ZN7cutlass13device_kernelINS_4gemm6kernel13GemmUniversalIN4cute5tupleIJiiiiEEENS1_10collective13CollectiveMmaINS1_37MainloopSm90TmaGmmaWarpSpecializedFP8ILi4ENS5_IJNS4_1CILi2EEESB_NSA_ILi1EEEEEENS1_35KernelTmaWarpSpecializedCooperativeEEENS5_IJNSA_ILi256EEESG_NSA_ILi32EEEEEENS_12float_e5m2_tENS5_IJlSC_lEEESJ_SK_NS4_8TiledMMAINS4_8MMA_AtomIJNS4_4SM904GMMA31MMA_64x256x32_F32E5M2E5M2_SS_TNILNSO_7ScaleInE1ELSQ_1EEEEEENS4_6LayoutINS5_IJSB_SC_SC_EEENS5_IJSC_NSA_ILi0EEESV_EEEEENS5_IJNS4_10UnderscoreESY_SY_EEEEENS4_23SM90_TMA_LOAD_MULTICASTENS4_14ComposedLayoutINS4_7SwizzleILi1ELi4ELi3EEENS4_18smem_ptr_flag_bitsILi8EEENST_INS5_IJNSA_ILi8EEESH_EEENS5_IJSH_SC_EEEEEEEvNS4_8identityES11_S1B_vS1C_EENS_8epilogue10collective6detail29Sm90TmaWarpSpecializedAdapterINS1F_15DefaultEpilogueISJ_SK_SK_NS1E_6thread17LinearCombinationISJ_Li1EffLNS1J_9ScaleType4KindE0ELNS_15FloatRoundStyleE2ESJ_EENS1_15EpilogueDefaultEEEEEvvEEEEvNT_6ParamsE)
        /*0020*/ 	.word	0x00000678
.L_16:


//--------------------- .nv.compat                --------------------------
	.section	.nv.compat,"",@"SHT_CUDA_COMPAT_INFO"
	.align	4
        /*0000*/ 	.byte	0x02, 0x09, 0x01, 0x00, 0x02, 0x02, 0x04, 0x00, 0x02, 0x05, 0x05, 0x00, 0x03, 0x07, 0x01, 0x01
        /*0010*/ 	.byte	0x02, 0x03, 0x01, 0x00, 0x02, 0x06, 0x01, 0x00, 0x04, 0x0b, 0x08, 0x00, 0x00, 0x00, 0x00, 0x00
        /*0020*/ 	.byte	0x00, 0x00, 0x00, 0x00


//--------------------- .nv.info._ZN7cutlass13device_kernelINS_4gemm6kernel13GemmUniversalIN4cute5tupleIJiiiiEEENS1_10collective13CollectiveMmaINS1_37MainloopSm90TmaGmmaWarpSpecializedFP8ILi4ENS5_IJNS4_1CILi2EEESB_NSA_ILi1EEEEEENS1_35KernelTmaWarpSpecializedCooperativeEEENS5_IJNSA_ILi256EEESG_NSA_ILi32EEEEEENS_12float_e5m2_tENS5_IJlSC_lEEESJ_SK_NS4_8TiledMMAINS4_8MMA_AtomIJNS4_4SM904GMMA31MMA_64x256x32_F32E5M2E5M2_SS_TNILNSO_7ScaleInE1ELSQ_1EEEEEENS4_6LayoutINS5_IJSB_SC_SC_EEENS5_IJSC_NSA_ILi0EEESV_EEEEENS5_IJNS4_10UnderscoreESY_SY_EEEEENS4_23SM90_TMA_LOAD_MULTICASTENS4_14ComposedLayoutINS4_7SwizzleILi1ELi4ELi3EEENS4_18smem_ptr_flag_bitsILi8EEENST_INS5_IJNSA_ILi8EEESH_EEENS5_IJSH_SC_EEEEEEEvNS4_8identityES11_S1B_vS1C_EENS_8epilogue10collective6detail29Sm90TmaWarpSpecializedAdapterINS1F_15DefaultEpilogueISJ_SK_SK_NS1E_6thread17LinearCombinationISJ_Li1EffLNS1J_9ScaleType4KindE0ELNS_15FloatRoundStyleE2ESJ_EENS1_15EpilogueDefaultEEEEEvvEEEEvNT_6ParamsE --------------------------
	.section	.nv.info._ZN7cutlass13device_kernelINS_4gemm6kernel13GemmUniversalIN4cute5tupleIJiiiiEEENS1_10collective13CollectiveMmaINS1_37MainloopSm90TmaGmmaWarpSpecializedFP8ILi4ENS5_IJNS4_1CILi2EEESB_NSA_ILi1EEEEEENS1_35KernelTmaWarpSpecializedCooperativeEEENS5_IJNSA_ILi256EEESG_NSA_ILi32EEEEEENS_12float_e5m2_tENS5_IJlSC_lEEESJ_SK_NS4_8TiledMMAINS4_8MMA_AtomIJNS4_4SM904GMMA31MMA_64x256x32_F32E5M2E5M2_SS_TNILNSO_7ScaleInE1ELSQ_1EEEEEENS4_6LayoutINS5_IJSB_SC_SC_EEENS5_IJSC_NSA_ILi0EEESV_EEEEENS5_IJNS4_10UnderscoreESY_SY_EEEEENS4_23SM90_TMA_LOAD_MULTICASTENS4_14ComposedLayoutINS4_7SwizzleILi1ELi4ELi3EEENS4_18smem_ptr_flag_bitsILi8EEENST_INS5_IJNSA_ILi8EEESH_EEENS5_IJSH_SC_EEEEEEEvNS4_8identityES11_S1B_vS1C_EENS_8epilogue10collective6detail29Sm90TmaWarpSpecializedAdapterINS1F_15DefaultEpilogueISJ_SK_SK_NS1E_6thread17LinearCombinationISJ_Li1EffLNS1J_9ScaleType4KindE0ELNS_15FloatRoundStyleE2ESJ_EENS1_15EpilogueDefaultEEEEEvvEEEEvNT_6ParamsE,"",@"SHT_CUDA_INFO"
	.sectionflags	@""
	.align	4


	//----- nvinfo : EIATTR_CUDA_API_VERSION
	.align		4
        /*0000*/ 	.byte	0x04, 0x37
        /*0002*/ 	.short	(.L_18 - .L_17)
.L_17:
        /*0004*/ 	.word	0x00000082


	//----- nvinfo : EIATTR_KPARAM_INFO
	.align		4
.L_18:
        /*0008*/ 	.byte	0x04, 0x17
        /*000a*/ 	.short	(.L_20 - .L_19)
.L_19:
        /*000c*/ 	.word	0x00000000
        /*0010*/ 	.short	0x0000
        /*0012*/ 	.short	0x0070
        /*0014*/ 	.byte	0x00, 0xf0, 0x01, 0x10


	//----- nvinfo : EIATTR_SPARSE_MMA_MASK
	.align		4
.L_20:
        /*0018*/ 	.byte	0x03, 0x50
        /*001a*/ 	.short	0x0000


	//----- nvinfo : EIATTR_MAXREG_COUNT
	.align		4
        /*001c*/ 	.byte	0x03, 0x1b
        /*001e*/ 	.short	0x00a8


	//----- nvinfo : EIATTR_NUM_BARRIERS
	.align		4
        /*0020*/ 	.byte	0x02, 0x4c
        /*0022*/ 	.byte	0x01
	.zero		1


	//----- nvinfo : EIATTR_ANNOTATIONS
	.align		4
        /*0024*/ 	.byte	0x04, 0x55
        /*0026*/ 	.short	(.L_22 - .L_21)


	//   ....[0]....
.L_21:
        /*0028*/ 	.word	0x00000001
        /*002c*/ 	.byte	0x30, 0x07, 0x00, 0x00, 0x01, 0x00, 0x00, 0x00, 0x00, 0x08, 0x00, 0x00, 0x01, 0x00, 0x00, 0x00
        /* <DEDUP_REMOVED lines=1356> */
        /*54fc*/ 	.byte	0x00, 0x37, 0x02, 0x00


	//----- nvinfo : EIATTR_MERCURY_ISA_VERSION
	.align		4
.L_22:
        /*5500*/ 	.byte	0x03, 0x5f
        /*5502*/ 	.short	0x0101


	//----- nvinfo : EIATTR_INT_WARP_WIDE_INSTR_OFFSETS
	.align		4
        /*5504*/ 	.byte	0x04, 0x31
        /*5506*/ 	.short	(.L_24 - .L_23)


	//   ....[0]....
.L_23:
        /*5508*/ 	.word	0x00000550


	//   ....[1]....
        /*550c*/ 	.word	0x00000570


	//   ....[2]....
        /*5510*/ 	.word	0x000006d0


	//   ....[3]....
        /*5514*/ 	.word	0x0000ed00


	//----- nvinfo : EIATTR_COOP_GROUP_MASK_REGIDS
	.align		4
.L_24:
        /*5518*/ 	.byte	0x04, 0x29
        /*551a*/ 	.short	(.L_26 - .L_25)


	//   ....[0]....
.L_25:
        /*551c*/ 	.word	0xffffffff


	//   ....[1]....
        /*5520*/ 	.word	0xffffffff


	//   ....[2]....
        /*5524*/ 	.word	0xffffffff


	//   ....[3]....
        /*5528*/ 	.word	0xffffffff


	//   ....[4]....
        /*552c*/ 	.word	0xffffffff


	//   ....[5]....
        /*5530*/ 	.word	0xffffffff


	//----- nvinfo : EIATTR_COOP_GROUP_INSTR_OFFSETS
	.align		4
.L_26:
        /*5534*/ 	.byte	0x04, 0x28
        /*5536*/ 	.short	(.L_28 - .L_27)


	//   ....[0]....
.L_27:
        /*5538*/ 	.word	0x00000070


	//   ....[1]....
        /*553c*/ 	.word	0x00000080


	//   ....[2]....
        /*5540*/ 	.word	0x000001a0


	//   ....[3]....
        /*5544*/ 	.word	0x000003c0


	//   ....[4]....
        /*5548*/ 	.word	0x00000840


	//   ....[5]....
        /*554c*/ 	.word	0x000029a0


	//----- nvinfo : EIATTR_REG_RECONFIG
	.align		4
.L_28:
        /*5550*/ 	.byte	0x01, 0x54
	.zero		2


	//----- nvinfo : EIATTR_MBARRIER_INSTR_OFFSETS
	.align		4
        /*5554*/ 	.byte	0x04, 0x39
        /*5556*/ 	.short	(.L_30 - .L_29)


	//   ....[0]....
.L_29:
        /*5558*/ 	.word	0x00000320
        /*555c*/ 	.word	0x000000ff
        /*5560*/ 	.word	0x00000000
        /*5564*/ 	.short	0x0100
        /*5566*/ 	.byte	0x09
	.zero		1


	//   ....[1]....
        /*5568*/ 	.word	0x00000330
        /*556c*/ 	.word	0x000000ff
        /*5570*/ 	.word	0x00000020
        /*5574*/ 	.short	0x0100
        /*5576*/ 	.byte	0x09
	.zero		1


	//   ....[2]....
        /*5578*/ 	.word	0x00000340
        /*557c*/ 	.word	0x000000ff
        /*5580*/ 	.word	0x00000008
        /*5584*/ 	.short	0x0100
        /*5586*/ 	.byte	0x09
	.zero		1


	//   ....[3]....
        /*5588*/ 	.word	0x00000350
        /*558c*/ 	.word	0x000000ff
        /*5590*/ 	.word	0x00000028
        /*5594*/ 	.short	0x0100
        /*5596*/ 	.byte	0x09
	.zero		1


	//   ....[4]....
        /*5598*/ 	.word	0x00000360
        /*559c*/ 	.word	0x000000ff
        /*55a0*/ 	.word	0x00000010
        /*55a4*/ 	.short	0x0100
        /*55a6*/ 	.byte	0x09
	.zero		1


	//   ....[5]....
        /*55a8*/ 	.word	0x00000370
        /*55ac*/ 	.word	0x000000ff
        /*55b0*/ 	.word	0x00000030
        /*55b4*/ 	.short	0x0100
        /*55b6*/ 	.byte	0x09
	.zero		1


	//   ....[6]....
        /*55b8*/ 	.word	0x00000380
        /*55bc*/ 	.word	0x000000ff
        /*55c0*/ 	.word	0x00000018
        /*55c4*/ 	.short	0x0100
        /*55c6*/ 	.byte	0x09
	.zero		1


	//   ....[7]....
        /*55c8*/ 	.word	0x00000390
        /*55cc*/ 	.word	0x000000ff
        /*55d0*/ 	.word	0x00000038
        /*55d4*/ 	.short	0x0100
        /*55d6*/ 	.byte	0x09
	.zero		1


	//   ....[8]....
        /*55d8*/ 	.word	0x00000760
        /*55dc*/ 	.word	0x000000ff
        /*55e0*/ 	.word	0x00000050
        /*55e4*/ 	.short	0x0100
        /*55e6*/ 	.byte	0x06
	.zero		1


	//   ....[9]....
        /*55e8*/ 	.word	0x000007e0
        /*55ec*/ 	.word	0x000000ff
        /*55f0*/ 	.word	0x00000058
        /*55f4*/ 	.short	0x0100
        /*55f6*/ 	.byte	0x06
	.zero		1


	//   ....[10]....
        /*55f8*/ 	.word	0x00002d90
        /*55fc*/ 	.word	0x000000ff
        /*5600*/ 	.word	0x00000000
        /*5604*/ 	.short	0x010a
        /*5606*/ 	.byte	0x07
	.zero		1


	//   ....[11]....
        /*5608*/ 	.word	0x00002df0
        /*560c*/ 	.word	0x000000ff
        /*5610*/ 	.word	0x00000000
        /*5614*/ 	.short	0x010a
        /*5616*/ 	.byte	0x07
	.zero		1


	//   ....[12]....
        /*5618*/ 	.word	0x000065b0
        /*561c*/ 	.word	0x000000ff
        /*5620*/ 	.word	0x00000000
        /*5624*/ 	.short	0x010a
        /*5626*/ 	.byte	0x09
	.zero		1


	//   ....[13]....
        /*5628*/ 	.word	0x000065f0
        /*562c*/ 	.word	0x000000ff
        /*5630*/ 	.word	0x00000000
        /*5634*/ 	.short	0x010a
        /*5636*/ 	.byte	0x09
	.zero		1


	//   ....[14]....
        /*5638*/ 	.word	0x0000b2a0
        /*563c*/ 	.word	0x00000003
        /*5640*/ 	.word	0x00000000
        /*5644*/ 	.short	0x0101
        /*5646*/ 	.byte	0x3f
	.zero		1


	//   ....[15]....
        /*5648*/ 	.word	0x0000ed90
        /*564c*/ 	.word	0x00000000
        /*5650*/ 	.word	0x00000000
        /*5654*/ 	.short	0x0101
        /*5656*/ 	.byte	0x3f
	.zero		1


	//   ....[16]....
        /*5658*/ 	.word	0x00022900
        /*565c*/ 	.word	0x0000000c
        /*5660*/ 	.word	0x00000020
        /*5664*/ 	.short	0x010a
        /*5666*/ 	.byte	0x3f
	.zero		1


	//   ....[17]....
        /*5668*/ 	.word	0x00022d10
        /*566c*/ 	.word	0x00000002
        /*5670*/ 	.word	0x00000058
        /*5674*/ 	.short	0x0101
        /*5676*/ 	.byte	0x3f
	.zero		1


	//   ....[18]....
        /*5678*/ 	.word	0x00023440
        /*567c*/ 	.word	0x00000005
        /*5680*/ 	.word	0x00000000
        /*5684*/ 	.short	0x010a
        /*5686*/ 	.byte	0x3f
	.zero		1


	//   ....[19]....
        /*5688*/ 	.word	0x000234d0
        /*568c*/ 	.word	0x00000007
        /*5690*/ 	.word	0x00000000
        /*5694*/ 	.short	0x010a
        /*5696*/ 	.byte	0x3f
	.zero		1


	//   ....[20]....
        /*5698*/ 	.word	0x00023560
        /*569c*/ 	.word	0x00000007
        /*56a0*/ 	.word	0x00000000
        /*56a4*/ 	.short	0x010a
        /*56a6*/ 	.byte	0x3f
	.zero		1


	//   ....[21]....
        /*56a8*/ 	.word	0x000235f0
        /*56ac*/ 	.word	0x00000003
        /*56b0*/ 	.word	0x00000000
        /*56b4*/ 	.short	0x010a
        /*56b6*/ 	.byte	0x3f
	.zero		1


	//   ....[22]....
        /*56b8*/ 	.word	0x00023660
        /*56bc*/ 	.word	0x00000003
        /*56c0*/ 	.word	0x00000000
        /*56c4*/ 	.short	0x010a
        /*56c6*/ 	.byte	0x3f
	.zero		1


	//   ....[23]....
        /*56c8*/ 	.word	0x000236d0
        /*56cc*/ 	.word	0x00000000
        /*56d0*/ 	.word	0x00000000
        /*56d4*/ 	.short	0x010a
        /*56d6*/ 	.byte	0x3f
	.zero		1


	//   ....[24]....
        /*56d8*/ 	.word	0x000237b0
        /*56dc*/ 	.word	0x0000000c
        /*56e0*/ 	.word	0x00000020
        /*56e4*/ 	.short	0x010a
        /*56e6*/ 	.byte	0x3f
	.zero		1


	//   ....[25]....
        /*56e8*/ 	.word	0x00023880
        /*56ec*/ 	.word	0x00000005
        /*56f0*/ 	.word	0x00000000
        /*56f4*/ 	.short	0x010a
        /*56f6*/ 	.byte	0x3f
	.zero		1


	//   ....[26]....
        /*56f8*/ 	.word	0x000238d0
        /*56fc*/ 	.word	0x00000007
        /*5700*/ 	.word	0x00000000
        /*5704*/ 	.short	0x010a
        /*5706*/ 	.byte	0x3f
	.zero		1


	//   ....[27]....
        /*5708*/ 	.word	0x00023920
        /*570c*/ 	.word	0x00000007
        /*5710*/ 	.word	0x00000000
        /*5714*/ 	.short	0x010a
        /*5716*/ 	.byte	0x3f
	.zero		1


	//----- nvinfo : EIATTR_NUM_MBARRIERS
	.align		4
.L_30:
        /*5718*/ 	.byte	0x03, 0x38
        /*571a*/ 	.short	0x000a


	//----- nvinfo : EIATTR_EXIT_INSTR_OFFSETS
	.align		4
        /*571c*/ 	.byte	0x04, 0x1c
        /*571e*/ 	.short	(.L_32 - .L_31)


	//   ....[0]....
.L_31:
        /*5720*/ 	.word	0x000009d0


	//   ....[1]....
        /*5724*/ 	.word	0x00001270


	//   ....[2]....
        /*5728*/ 	.word	0x00021f10


	//   ....[3]....
        /*572c*/ 	.word	0x000224b0


	//   ....[4]....
        /*5730*/ 	.word	0x00023640


	//----- nvinfo : EIATTR_MAX_THREADS
	.align		4
.L_32:
        /*5734*/ 	.byte	0x04, 0x05
        /*5736*/ 	.short	(.L_34 - .L_33)
.L_33:
        /*5738*/ 	.word	0x00000180
        /*573c*/ 	.word	0x00000001
        /*5740*/ 	.word	0x00000001


	//----- nvinfo : EIATTR_CRS_STACK_SIZE
	.align		4
.L_34:
        /*5744*/ 	.byte	0x04, 0x1e
        /*5746*/ 	.short	(.L_36 - .L_35)
.L_35:
        /*5748*/ 	.word	0x00000000


	//----- nvinfo : EIATTR_CBANK_PARAM_SIZE
	.align		4
.L_36:
        /*574c*/ 	.byte	0x03, 0x19
        /*574e*/ 	.short	0x0470


	//----- nvinfo : EIATTR_PARAM_CBANK
	.align		4
        /*5750*/ 	.byte	0x04, 0x0a
        /*5752*/ 	.short	(.L_38 - .L_37)
	.align		4
.L_37:
        /*5754*/ 	.word	index@(.nv.constant0._ZN7cutlass13device_kernelINS_4gemm6kernel13GemmUniversalIN4cute5tupleIJiiiiEEENS1_10collective13CollectiveMmaINS1_37MainloopSm90TmaGmmaWarpSpecializedFP8ILi4ENS5_IJNS4_1CILi2EEESB_NSA_ILi1EEEEEENS1_35KernelTmaWarpSpecializedCooperativeEEENS5_IJNSA_ILi256EEESG_NSA_ILi32EEEEEENS_12float_e5m2_tENS5_IJlSC_lEEESJ_SK_NS4_8TiledMMAINS4_8MMA_AtomIJNS4_4SM904GMMA31MMA_64x256x32_F32E5M2E5M2_SS_TNILNSO_7ScaleInE1ELSQ_1EEEEEENS4_6LayoutINS5_IJSB_SC_SC_EEENS5_IJSC_NSA_ILi0EEESV_EEEEENS5_IJNS4_10UnderscoreESY_SY_EEEEENS4_23SM90_TMA_LOAD_MULTICASTENS4_14ComposedLayoutINS4_7SwizzleILi1ELi4ELi3EEENS4_18smem_ptr_flag_bitsILi8EEENST_INS5_IJNSA_ILi8EEESH_EEENS5_IJSH_SC_EEEEEEEvNS4_8identityES11_S1B_vS1C_EENS_8epilogue10collective6detail29Sm90TmaWarpSpecializedAdapterINS1F_15DefaultEpilogueISJ_SK_SK_NS1E_6thread17LinearCombinationISJ_Li1EffLNS1J_9ScaleType4KindE0ELNS_15FloatRoundStyleE2ESJ_EENS1_15EpilogueDefaultEEEEEvvEEEEvNT_6ParamsE)
        /*5758*/ 	.short	0x0210
        /*575a*/ 	.short	0x0470


	//----- nvinfo : EIATTR_SW_WAR
	.align		4
.L_38:
        /*575c*/ 	.byte	0x04, 0x36
        /*575e*/ 	.short	(.L_40 - .L_39)
.L_39:
        /*5760*/ 	.word	0x00000008
.L_40:


//--------------------- .nv.callgraph             --------------------------
	.section	.nv.callgraph,"",@"SHT_CUDA_CALLGRAPH"
	.align	4
	.sectionentsize	8
	.align		4
        /*0000*/ 	.word	0x00000000
	.align		4
        /*0004*/ 	.word	0xffffffff
	.align		4
        /*0008*/ 	.word	0x00000000
	.align		4
        /*000c*/ 	.word	0xfffffffe
	.align		4
        /*0010*/ 	.word	0x00000000
	.align		4
        /*0014*/ 	.word	0xfffffffd
	.align		4
        /*0018*/ 	.word	0x00000000
	.align		4
        /*001c*/ 	.word	0xfffffffc


//--------------------- .nv.constant4             --------------------------
	.section	.nv.constant4,"a",@progbits
	.align	8
	.align		8
.nv.constant4:
        /*0000*/ 	.dword	_ZN39_INTERNAL_94526af7_4_k_cu_4adeb94f_57254cuda3std3__45__cpo5beginE
	.align		8
        /*0008*/ 	.dword	_ZN39_INTERNAL_94526af7_4_k_cu_4adeb94f_57254cuda3std3__45__cpo3endE
	.align		8
        /*0010*/ 	.dword	_ZN39_INTERNAL_94526af7_4_k_cu_4adeb94f_57254cuda3std3__45__cpo6cbeginE
	.align		8
        /*0018*/ 	.dword	_ZN39_INTERNAL_94526af7_4_k_cu_4adeb94f_57254cuda3std3__45__cpo4cendE
	.align		8
        /*0020*/ 	.dword	_ZN39_INTERNAL_94526af7_4_k_cu_4adeb94f_57254cuda3std3__441_GLOBAL__N__94526af7_4_k_cu_4adeb94f_57256ignoreE
	.align		8
        /*0028*/ 	.dword	_ZN39_INTERNAL_94526af7_4_k_cu_4adeb94f_57254cuda3std3__419piecewise_constructE
	.align		8
        /*0030*/ 	.dword	_ZN39_INTERNAL_94526af7_4_k_cu_4adeb94f_57254cuda3std3__48in_placeE
	.align		8
        /*0038*/ 	.dword	_ZN39_INTERNAL_94526af7_4_k_cu_4adeb94f_57254cuda3std6ranges3__45__cpo4swapE
	.align		8
        /*0040*/ 	.dword	_ZN39_INTERNAL_94526af7_4_k_cu_4adeb94f_57254cuda3std6ranges3__45__cpo9iter_moveE
	.align		8
        /*0048*/ 	.dword	_ZN39_INTERNAL_94526af7_4_k_cu_4adeb94f_57254cute7productE
	.align		8
        /*0050*/ 	.dword	_ZN39_INTERNAL_94526af7_4_k_cu_4adeb94f_57254cute1_E


//--------------------- .text._ZN7cutlass13device_kernelINS_4gemm6kernel13GemmUniversalIN4cute5tupleIJiiiiEEENS1_10collective13CollectiveMmaINS1_37MainloopSm90TmaGmmaWarpSpecializedFP8ILi4ENS5_IJNS4_1CILi2EEESB_NSA_ILi1EEEEEENS1_35KernelTmaWarpSpecializedCooperativeEEENS5_IJNSA_ILi256EEESG_NSA_ILi32EEEEEENS_12float_e5m2_tENS5_IJlSC_lEEESJ_SK_NS4_8TiledMMAINS4_8MMA_AtomIJNS4_4SM904GMMA31MMA_64x256x32_F32E5M2E5M2_SS_TNILNSO_7ScaleInE1ELSQ_1EEEEEENS4_6LayoutINS5_IJSB_SC_SC_EEENS5_IJSC_NSA_ILi0EEESV_EEEEENS5_IJNS4_10UnderscoreESY_SY_EEEEENS4_23SM90_TMA_LOAD_MULTICASTENS4_14ComposedLayoutINS4_7SwizzleILi1ELi4ELi3EEENS4_18smem_ptr_flag_bitsILi8EEENST_INS5_IJNSA_ILi8EEESH_EEENS5_IJSH_SC_EEEEEEEvNS4_8identityES11_S1B_vS1C_EENS_8epilogue10collective6detail29Sm90TmaWarpSpecializedAdapterINS1F_15DefaultEpilogueISJ_SK_SK_NS1E_6thread17LinearCombinationISJ_Li1EffLNS1J_9ScaleType4KindE0ELNS_15FloatRoundStyleE2ESJ_EENS1_15EpilogueDefaultEEEEEvvEEEEvNT_6ParamsE --------------------------
	.section	.text._ZN7cutlass13device_kernelINS_4gemm6kernel13GemmUniversalIN4cute5tupleIJiiiiEEENS1_10collective13CollectiveMmaINS1_37MainloopSm90TmaGmmaWarpSpecializedFP8ILi4ENS5_IJNS4_1CILi2EEESB_NSA_ILi1EEEEEENS1_35KernelTmaWarpSpecializedCooperativeEEENS5_IJNSA_ILi256EEESG_NSA_ILi32EEEEEENS_12float_e5m2_tENS5_IJlSC_lEEESJ_SK_NS4_8TiledMMAINS4_8MMA_AtomIJNS4_4SM904GMMA31MMA_64x256x32_F32E5M2E5M2_SS_TNILNSO_7ScaleInE1ELSQ_1EEEEEENS4_6LayoutINS5_IJSB_SC_SC_EEENS5_IJSC_NSA_ILi0EEESV_EEEEENS5_IJNS4_10UnderscoreESY_SY_EEEEENS4_23SM90_TMA_LOAD_MULTICASTENS4_14ComposedLayoutINS4_7SwizzleILi1ELi4ELi3EEENS4_18smem_ptr_flag_bitsILi8EEENST_INS5_IJNSA_ILi8EEESH_EEENS5_IJSH_SC_EEEEEEEvNS4_8identityES11_S1B_vS1C_EENS_8epilogue10collective6detail29Sm90TmaWarpSpecializedAdapterINS1F_15DefaultEpilogueISJ_SK_SK_NS1E_6thread17LinearCombinationISJ_Li1EffLNS1J_9ScaleType4KindE0ELNS_15FloatRoundStyleE2ESJ_EENS1_15EpilogueDefaultEEEEEvvEEEEvNT_6ParamsE,"ax",@progbits
	.align	128
.text._ZN7cutlass13device_kernelINS_4gemm6kernel13GemmUniversalIN4cute5tupleIJiiiiEEENS1_10collective13CollectiveMmaINS1_37MainloopSm90TmaGmmaWarpSpecializedFP8ILi4ENS5_IJNS4_1CILi2EEESB_NSA_ILi1EEEEEENS1_35KernelTmaWarpSpecializedCooperativeEEENS5_IJNSA_ILi256EEESG_NSA_ILi32EEEEEENS_12float_e5m2_tENS5_IJlSC_lEEESJ_SK_NS4_8TiledMMAINS4_8MMA_AtomIJNS4_4SM904GMMA31MMA_64x256x32_F32E5M2E5M2_SS_TNILNSO_7ScaleInE1ELSQ_1EEEEEENS4_6LayoutINS5_IJSB_SC_SC_EEENS5_IJSC_NSA_ILi0EEESV_EEEEENS5_IJNS4_10UnderscoreESY_SY_EEEEENS4_23SM90_TMA_LOAD_MULTICASTENS4_14ComposedLayoutINS4_7SwizzleILi1ELi4ELi3EEENS4_18smem_ptr_flag_bitsILi8EEENST_INS5_IJNSA_ILi8EEESH_EEENS5_IJSH_SC_EEEEEEEvNS4_8identityES11_S1B_vS1C_EENS_8epilogue10collective6detail29Sm90TmaWarpSpecializedAdapterINS1F_15DefaultEpilogueISJ_SK_SK_NS1E_6thread17LinearCombinationISJ_Li1EffLNS1J_9ScaleType4KindE0ELNS_15FloatRoundStyleE2ESJ_EENS1_15EpilogueDefaultEEEEEvvEEEEvNT_6ParamsE:
        .type           _ZN7cutlass13device_kernelINS_4gemm6kernel13GemmUniversalIN4cute5tupleIJiiiiEEENS1_10collective13CollectiveMmaINS1_37MainloopSm90TmaGmmaWarpSpecializedFP8ILi4ENS5_IJNS4_1CILi2EEESB_NSA_ILi1EEEEEENS1_35KernelTmaWarpSpecializedCooperativeEEENS5_IJNSA_ILi256EEESG_NSA_ILi32EEEEEENS_12float_e5m2_tENS5_IJlSC_lEEESJ_SK_NS4_8TiledMMAINS4_8MMA_AtomIJNS4_4SM904GMMA31MMA_64x256x32_F32E5M2E5M2_SS_TNILNSO_7ScaleInE1ELSQ_1EEEEEENS4_6LayoutINS5_IJSB_SC_SC_EEENS5_IJSC_NSA_ILi0EEESV_EEEEENS5_IJNS4_10UnderscoreESY_SY_EEEEENS4_23SM90_TMA_LOAD_MULTICASTENS4_14ComposedLayoutINS4_7SwizzleILi1ELi4ELi3EEENS4_18smem_ptr_flag_bitsILi8EEENST_INS5_IJNSA_ILi8EEESH_EEENS5_IJSH_SC_EEEEEEEvNS4_8identityES11_S1B_vS1C_EENS_8epilogue10collective6detail29Sm90TmaWarpSpecializedAdapterINS1F_15DefaultEpilogueISJ_SK_SK_NS1E_6thread17LinearCombinationISJ_Li1EffLNS1J_9ScaleType4KindE0ELNS_15FloatRoundStyleE2ESJ_EENS1_15EpilogueDefaultEEEEEvvEEEEvNT_6ParamsE,@function
        .size           _ZN7cutlass13device_kernelINS_4gemm6kernel13GemmUniversalIN4cute5tupleIJiiiiEEENS1_10collective13CollectiveMmaINS1_37MainloopSm90TmaGmmaWarpSpecializedFP8ILi4ENS5_IJNS4_1CILi2EEESB_NSA_ILi1EEEEEENS1_35KernelTmaWarpSpecializedCooperativeEEENS5_IJNSA_ILi256EEESG_NSA_ILi32EEEEEENS_12float_e5m2_tENS5_IJlSC_lEEESJ_SK_NS4_8TiledMMAINS4_8MMA_AtomIJNS4_4SM904GMMA31MMA_64x256x32_F32E5M2E5M2_SS_TNILNSO_7ScaleInE1ELSQ_1EEEEEENS4_6LayoutINS5_IJSB_SC_SC_EEENS5_IJSC_NSA_ILi0EEESV_EEEEENS5_IJNS4_10UnderscoreESY_SY_EEEEENS4_23SM90_TMA_LOAD_MULTICASTENS4_14ComposedLayoutINS4_7SwizzleILi1ELi4ELi3EEENS4_18smem_ptr_flag_bitsILi8EEENST_INS5_IJNSA_ILi8EEESH_EEENS5_IJSH_SC_EEEEEEEvNS4_8identityES11_S1B_vS1C_EENS_8epilogue10collective6detail29Sm90TmaWarpSpecializedAdapterINS1F_15DefaultEpilogueISJ_SK_SK_NS1E_6thread17LinearCombinationISJ_Li1EffLNS1J_9ScaleType4KindE0ELNS_15FloatRoundStyleE2ESJ_EENS1_15EpilogueDefaultEEEEEvvEEEEvNT_6ParamsE,(.L_x_588 - _ZN7cutlass13device_kernelINS_4gemm6kernel13GemmUniversalIN4cute5tupleIJiiiiEEENS1_10collective13CollectiveMmaINS1_37MainloopSm90TmaGmmaWarpSpecializedFP8ILi4ENS5_IJNS4_1CILi2EEESB_NSA_ILi1EEEEEENS1_35KernelTmaWarpSpecializedCooperativeEEENS5_IJNSA_ILi256EEESG_NSA_ILi32EEEEEENS_12float_e5m2_tENS5_IJlSC_lEEESJ_SK_NS4_8TiledMMAINS4_8MMA_AtomIJNS4_4SM904GMMA31MMA_64x256x32_F32E5M2E5M2_SS_TNILNSO_7ScaleInE1ELSQ_1EEEEEENS4_6LayoutINS5_IJSB_SC_SC_EEENS5_IJSC_NSA_ILi0EEESV_EEEEENS5_IJNS4_10UnderscoreESY_SY_EEEEENS4_23SM90_TMA_LOAD_MULTICASTENS4_14ComposedLayoutINS4_7SwizzleILi1ELi4ELi3EEENS4_18smem_ptr_flag_bitsILi8EEENST_INS5_IJNSA_ILi8EEESH_EEENS5_IJSH_SC_EEEEEEEvNS4_8identityES11_S1B_vS1C_EENS_8epilogue10collective6detail29Sm90TmaWarpSpecializedAdapterINS1F_15DefaultEpilogueISJ_SK_SK_NS1E_6thread17LinearCombinationISJ_Li1EffLNS1J_9ScaleType4KindE0ELNS_15FloatRoundStyleE2ESJ_EENS1_15EpilogueDefaultEEEEEvvEEEEvNT_6ParamsE)
        .other          _ZN7cutlass13device_kernelINS_4gemm6kernel13GemmUniversalIN4cute5tupleIJiiiiEEENS1_10collective13CollectiveMmaINS1_37MainloopSm90TmaGmmaWarpSpecializedFP8ILi4ENS5_IJNS4_1CILi2EEESB_NSA_ILi1EEEEEENS1_35KernelTmaWarpSpecializedCooperativeEEENS5_IJNSA_ILi256EEESG_NSA_ILi32EEEEEENS_12float_e5m2_tENS5_IJlSC_lEEESJ_SK_NS4_8TiledMMAINS4_8MMA_AtomIJNS4_4SM904GMMA31MMA_64x256x32_F32E5M2E5M2_SS_TNILNSO_7ScaleInE1ELSQ_1EEEEEENS4_6LayoutINS5_IJSB_SC_SC_EEENS5_IJSC_NSA_ILi0EEESV_EEEEENS5_IJNS4_10UnderscoreESY_SY_EEEEENS4_23SM90_TMA_LOAD_MULTICASTENS4_14ComposedLayoutINS4_7SwizzleILi1ELi4ELi3EEENS4_18smem_ptr_flag_bitsILi8EEENST_INS5_IJNSA_ILi8EEESH_EEENS5_IJSH_SC_EEEEEEEvNS4_8identityES11_S1B_vS1C_EENS_8epilogue10collective6detail29Sm90TmaWarpSpecializedAdapterINS1F_15DefaultEpilogueISJ_SK_SK_NS1E_6thread17LinearCombinationISJ_Li1EffLNS1J_9ScaleType4KindE0ELNS_15FloatRoundStyleE2ESJ_EENS1_15EpilogueDefaultEEEEEvvEEEEvNT_6ParamsE,@"STO_CUDA_ENTRY STV_DEFAULT"
_ZN7cutlass13device_kernelINS_4gemm6kernel13GemmUniversalIN4cute5tupleIJiiiiEEENS1_10collective13CollectiveMmaINS1_37MainloopSm90TmaGmmaWarpSpecializedFP8ILi4ENS5_IJNS4_1CILi2EEESB_NSA_ILi1EEEEEENS1_35KernelTmaWarpSpecializedCooperativeEEENS5_IJNSA_ILi256EEESG_NSA_ILi32EEEEEENS_12float_e5m2_tENS5_IJlSC_lEEESJ_SK_NS4_8TiledMMAINS4_8MMA_AtomIJNS4_4SM904GMMA31MMA_64x256x32_F32E5M2E5M2_SS_TNILNSO_7ScaleInE1ELSQ_1EEEEEENS4_6LayoutINS5_IJSB_SC_SC_EEENS5_IJSC_NSA_ILi0EEESV_EEEEENS5_IJNS4_10UnderscoreESY_SY_EEEEENS4_23SM90_TMA_LOAD_MULTICASTENS4_14ComposedLayoutINS4_7SwizzleILi1ELi4ELi3EEENS4_18smem_ptr_flag_bitsILi8EEENST_INS5_IJNSA_ILi8EEESH_EEENS5_IJSH_SC_EEEEEEEvNS4_8identityES11_S1B_vS1C_EENS_8epilogue10collective6detail29Sm90TmaWarpSpecializedAdapterINS1F_15DefaultEpilogueISJ_SK_SK_NS1E_6thread17LinearCombinationISJ_Li1EffLNS1J_9ScaleType4KindE0ELNS_15FloatRoundStyleE2ESJ_EENS1_15EpilogueDefaultEEEEEvvEEEEvNT_6ParamsE:
[----:B------:R-:W0:Y:S02]  /*0000*/  LDC R1, c[0x0][0x28] ;  /* 0x00000a00ff017b82 */ /* 0x000e240000000800 */
[----:B0-----:R-:W-:Y:S01]  /*0010*/  VIADD R1, R1, 0xfffff988 ;  /* 0xfffff98801017836 */ /* 0x001fe20000000000 */
[----:B------:R-:W0:Y:S01]  /*0020*/  S2R R4, SR_TID.X ;  /* 0x0000000000047919 */ /* 0x000e220000002100 */
[----:B------:R-:W-:Y:S01]  /*0030*/  ELECT P0, URZ, PT ;  /* 0x00000000003f782f */ /* 0x000fe20003800000 */
[----:B------:R-:W-:Y:S01]  /*0040*/  BSSY B0, `(.L_x_0) ;  /* 0x0000015000007945 */ /* 0x000fe20003800000 */
[--C-:B0-----:R-:W-:Y:S02]  /*0050*/  SHF.R.U32.HI R0, RZ, 0x5, R4.reuse ;  /* 0x00000005ff007819 */ /* 0x101fe40000011604 */
[----:B------:R-:W-:-:S03]  /*0060*/  SHF.R.U32.HI R2, RZ, 0x7, R4 ;  /* 0x00000007ff027819 */ /* 0x000fc60000011604 */
[----:B------:R-:W0:Y:S04]  /*0070*/  SHFL.IDX PT, R3, R0, RZ, 0x1f ;  /* 0x00001fff00037589 */ /* 0x000e2800000e0000 */
[----:B------:R-:W1:Y:S01]  /*0080*/  SHFL.IDX PT, R2, R2, RZ, 0x1f ;  /* 0x00001fff02027589 */ /* 0x000e6200000e0000 */
[----:B0-----:R-:W-:Y:S02]  /*0090*/  R2UR UR4, R3 ;  /* 0x00000000030472ca */ /* 0x001fe400000e0000 */
[----:B-1----:R-:W-:-:S11]  /*00a0*/  R2UR UR6, R2 ;  /* 0x00000000020672ca */ /* 0x002fd600000e0000 */
[----:B------:R-:W-:Y:S02]  /*00b0*/  USHF.R.S32.HI UR5, URZ, 0x1f, UR4 ;  /* 0x0000001f3f057899 */ /* 0x000fe40008011404 */
[----:B------:R-:W-:Y:S02]  /*00c0*/  ISETP.NE.OR P0, PT, RZ, UR4, !P0 ;  /* 0x00000004ff007c0c */ /* 0x000fe4000c705670 */
[----:B------:R-:W-:-:S04]  /*00d0*/  ULEA.HI UR5, UR5, UR4, URZ, 0x2 ;  /* 0x0000000405057291 */ /* 0x000fc8000f8f103f */
[----:B------:R-:W-:-:S04]  /*00e0*/  ULOP3.LUT UR5, UR5, 0xfffffffc, URZ, 0xc0, !UPT ;  /* 0xfffffffc05057892 */ /* 0x000fc8000f8ec03f */
[----:B------:R-:W-:-:S03]  /*00f0*/  UIADD3 UR8, UR4, -UR5, URZ ;  /* 0x8000000504087290 */ /* 0x000fc6000fffe03f */
[----:B------:R-:W-:Y:S09]  /*0100*/  @P0 BRA `(.L_x_1) ;  /* 0x0000000000200947 */ /* 0x000ff20003800000 */
[----:B------:R-:W-:Y:S02]  /*0110*/  ULDC.64 UR4, c[0x0][0x198] ;  /* 0x0000660000047ab9 */ /* 0x000fe40000000a00 */
[----:B------:R-:W-:Y:S02]  /*0120*/  UIADD3 UR10, UP0, UR4, 0xf0, URZ ;  /* 0x000000f0040a7890 */ /* 0x000fe4000ff1e03f */
[----:B------:R-:W-:Y:S02]  /*0130*/  UIADD3 UR4, UP1, UR4, 0x1f0, URZ ;  /* 0x000001f004047890 */ /* 0x000fe4000ff3e03f */
[----:B------:R-:W-:Y:S02]  /*0140*/  UIADD3.X UR11, URZ, UR5, URZ, UP0, !UPT ;  /* 0x000000053f0b7290 */ /* 0x000fe400087fe43f */
[----:B------:R-:W-:-:S07]  /*0150*/  UIADD3.X UR5, URZ, UR5, URZ, UP1, !UPT ;  /* 0x000000053f057290 */ /* 0x000fce0008ffe43f */
[----:B------:R0:W-:Y:S02]  /*0160*/  UTMACCTL.PF [UR10] ;  /* 0x000000000a0079b9 */ /* 0x0001e40008040000 */
[----:B------:R0:W-:Y:S02]  /*0170*/  UTMACCTL.PF [UR4] ;  /* 0x00000000040079b9 */ /* 0x0001e40008040000 */
[----:B0-----:R-:W-:Y:S01]  /*0180*/  NOP ;  /* 0x0000000000007918 */ /* 0x001fe20000000000 */
.L_x_1:
[----:B------:R-:W-:Y:S05]  /*0190*/  BSYNC B0 ;  /* 0x0000000000007941 */ /* 0x000fea0003800000 */
.L_x_0:
[----:B------:R-:W0:Y:S01]  /*01a0*/  SHFL.IDX PT, R3, R0, RZ, 0x1f ;  /* 0x00001fff00037589 */ /* 0x000e2200000e0000 */
[----:B------:R-:W-:Y:S01]  /*01b0*/  UISETP.NE.AND UP0, UPT, UR8, 0x3, UPT ;  /* 0x000000030800788c */ /* 0x000fe2000bf05270 */
[----:B------:R-:W-:Y:S01]  /*01c0*/  ISETP.NE.AND P1, PT, RZ, UR6, PT ;  /* 0x00000006ff007c0c */ /* 0x000fe2000bf25270 */
[----:B------:R-:W-:Y:S02]  /*01d0*/  UIADD3 UR10, UR6, -0x1, URZ ;  /* 0xffffffff060a7890 */ /* 0x000fe4000fffe03f */
[----:B------:R-:W-:Y:S02]  /*01e0*/  UISETP.EQ.OR UP0, UPT, UR8, URZ, !UP0 ;  /* 0x0000003f0800728c */ /* 0x000fe4000c702670 */
[----:B------:R-:W-:Y:S02]  /*01f0*/  UISETP.GE.U32.AND UP1, UPT, UR10, 0x2, UPT ;  /* 0x000000020a00788c */ /* 0x000fe4000bf26070 */
[----:B------:R-:W-:-:S04]  /*0200*/  UISETP.EQ.AND UP0, UPT, UR6, URZ, UP0 ;  /* 0x0000003f0600728c */ /* 0x000fc80008702270 */
[----:B------:R-:W-:-:S04]  /*0210*/  USEL UR13, URZ, 0x1, !UP0 ;  /* 0x000000013f0d7887 */ /* 0x000fc8000c000000 */
[----:B------:R-:W-:Y:S01]  /*0220*/  USEL UR13, UR13, 0x2, UP1 ;  /* 0x000000020d0d7887 */ /* 0x000fe20008800000 */
[----:B0-----:R-:W-:-:S13]  /*0230*/  ISETP.NE.AND P0, PT, R3, RZ, PT ;  /* 0x000000ff0300720c */ /* 0x001fda0003f05270 */
[----:B------:R-:W-:Y:S05]  /*0240*/  @P0 BRA `(.L_x_2) ;  /* 0x0000000000580947 */ /* 0x000fea0003800000 */
[----:B------:R-:W0:Y:S01]  /*0250*/  S2UR UR9, SR_CgaCtaId ;  /* 0x00000000000979c3 */ /* 0x000e220000008800 */
[----:B------:R-:W-:Y:S01]  /*0260*/  UMOV UR4, 0x400 ;  /* 0x0000040000047882 */ /* 0x000fe20000000000 */
[----:B------:R-:W-:Y:S01]  /*0270*/  UMOV UR5, 0x1 ;  /* 0x0000000100057882 */ /* 0x000fe20000000000 */
[----:B------:R-:W-:Y:S01]  /*0280*/  UMOV UR6, 0x6 ;  /* 0x0000000600067882 */ /* 0x000fe20000000000 */
[----:B------:R-:W-:Y:S01]  /*0290*/  ELECT P0, URZ, PT ;  /* 0x00000000003f782f */ /* 0x000fe20003800000 */
[----:B------:R-:W-:-:S04]  /*02a0*/  UIADD3 UR6, -UR6, 0x100000, URZ ;  /* 0x0010000006067890 */ /* 0x000fc8000fffe13f */
[----:B------:R-:W-:Y:S02]  /*02b0*/  USHF.L.U32 UR7, UR6, 0xb, URZ ;  /* 0x0000000b06077899 */ /* 0x000fe4000800063f */
[----:B------:R-:W-:Y:S02]  /*02c0*/  USHF.L.U32 UR6, UR6, 0x1, URZ ;  /* 0x0000000106067899 */ /* 0x000fe4000800063f */
[----:B0-----:R-:W-:Y:S02]  /*02d0*/  ULEA UR9, UR9, UR4, 0x18 ;  /* 0x0000000409097291 */ /* 0x001fe4000f8ec03f */
[----:B------:R-:W-:-:S04]  /*02e0*/  UIADD3 UR4, -UR5, 0x100000, URZ ;  /* 0x0010000005047890 */ /* 0x000fc8000fffe13f */
[----:B------:R-:W-:Y:S02]  /*02f0*/  USHF.L.U32 UR5, UR4, 0xb, URZ ;  /* 0x0000000b04057899 */ /* 0x000fe4000800063f */
[----:B------:R-:W-:Y:S01]  /*0300*/  USHF.L.U32 UR4, UR4, 0x1, URZ ;  /* 0x0000000104047899 */ /* 0x000fe2000800063f */
[----:B------:R-:W0:Y:S11]  /*0310*/  FENCE.VIEW.ASYNC.S ;  /* 0x00000000000073c6 */ /* 0x000e360000000000 */
[----:B0-----:R0:W1:Y:S01]  /*0320*/  SYNCS.EXCH.64 URZ, [UR9], UR4 ;  /* 0x00000004093f75b2 */ /* 0x0010620008000100 */
[----:B------:R0:W2:Y:S01]  /*0330*/  SYNCS.EXCH.64 URZ, [UR9+0x20], UR6 ;  /* 0x00002006093f75b2 */ /* 0x0000a20008000100 */
[----:B------:R0:W3:Y:S01]  /*0340*/  SYNCS.EXCH.64 URZ, [UR9+0x8], UR4 ;  /* 0x00000804093f75b2 */ /* 0x0000e20008000100 */
[----:B------:R0:W4:Y:S01]  /*0350*/  SYNCS.EXCH.64 URZ, [UR9+0x28], UR6 ;  /* 0x00002806093f75b2 */ /* 0x0001220008000100 */
[----:B------:R0:W0:Y:S01]  /*0360*/  SYNCS.EXCH.64 URZ, [UR9+0x10], UR4 ;  /* 0x00001004093f75b2 */ /* 0x0000220008000100 */
[----:B------:R0:W0:Y:S01]  /*0370*/  SYNCS.EXCH.64 URZ, [UR9+0x30], UR6 ;  /* 0x00003006093f75b2 */ /* 0x0000220008000100 */
[----:B------:R0:W0:Y:S01]  /*0380*/  SYNCS.EXCH.64 URZ, [UR9+0x18], UR4 ;  /* 0x00001804093f75b2 */ /* 0x0000220008000100 */
[----:B------:R0:W0:Y:S01]  /*0390*/  SYNCS.EXCH.64 URZ, [UR9+0x38], UR6 ;  /* 0x00003806093f75b2 */ /* 0x0000220008000100 */
[----:B------:R-:W-:Y:S01]  /*03a0*/  NOP ;  /* 0x0000000000007918 */ /* 0x000fe20000000000 */
.L_x_2:
[----:B------:R-:W-:Y:S01]  /*03b0*/  SHF.R.S32.HI R2, RZ, 0x1f, R4 ;  /* 0x0000001fff027819 */ /* 0x000fe20000011404 */
[----:B------:R-:W5:Y:S01]  /*03c0*/  SHFL.IDX PT, R0, R0, RZ, 0x1f ;  /* 0x00001fff00007589 */ /* 0x000f6200000e0000 */
[----:B0-----:R-:W0:Y:S01]  /*03d0*/  S2UR UR9, SR_CTAID.X ;  /* 0x00000000000979c3 */ /* 0x001e220000002500 */
[----:B------:R-:W-:Y:S02]  /*03e0*/  ELECT P0, URZ, PT ;  /* 0x00000000003f782f */ /* 0x000fe40003800000 */
[----:B------:R-:W-:Y:S01]  /*03f0*/  LEA.HI R2, R2, R4, RZ, 0x7 ;  /* 0x0000000402027211 */ /* 0x000fe200078f38ff */
[----:B------:R-:W-:Y:S01]  /*0400*/  ULDC UR4, c[0x0][0x150] ;  /* 0x0000540000047ab9 */ /* 0x000fe20000000800 */
[----:B------:R-:W-:Y:S01]  /*0410*/  SHF.R.S32.HI R6, RZ, 0x1f, R3 ;  /* 0x0000001fff067819 */ /* 0x000fe20000011403 */
[----:B------:R-:W-:Y:S01]  /*0420*/  NOP ;  /* 0x0000000000007918 */ /* 0x000fe20000000000 */
[----:B------:R-:W-:Y:S01]  /*0430*/  LOP3.LUT R2, R2, 0xffffff80, RZ, 0xc0, !PT ;  /* 0xffffff8002027812 */ /* 0x000fe200078ec0ff */
[----:B------:R-:W-:Y:S01]  /*0440*/  NOP ;  /* 0x0000000000007918 */ /* 0x000fe20000000000 */
[----:B------:R-:W-:Y:S01]  /*0450*/  LEA.HI R6, R6, R3, RZ, 0x2 ;  /* 0x0000000306067211 */ /* 0x000fe200078f10ff */
[----:B------:R-:W1:Y:S02]  /*0460*/  LDC R8, c[0x0][0x144] ;  /* 0x00005100ff087b82 */ /* 0x000e640000000800 */
[----:B------:R-:W-:Y:S01]  /*0470*/  IMAD.IADD R4, R4, 0x1, -R2 ;  /* 0x0000000104047824 */ /* 0x000fe200078e0a02 */
[----:B------:R-:W-:Y:S01]  /*0480*/  LOP3.LUT R6, R6, 0x3ffffffc, RZ, 0xc0, !PT ;  /* 0x3ffffffc06067812 */ /* 0x000fe200078ec0ff */
[----:B------:R-:W2:Y:S03]  /*0490*/  S2R R2, SR_CTAID.Y ;  /* 0x0000000000027919 */ /* 0x000ea60000002600 */
[----:B------:R-:W-:Y:S01]  /*04a0*/  SHF.R.S32.HI R5, RZ, 0x1f, R4 ;  /* 0x0000001fff057819 */ /* 0x000fe20000011404 */
[----:B------:R-:W-:Y:S01]  /*04b0*/  IMAD.IADD R6, R3, 0x1, -R6 ;  /* 0x0000000103067824 */ /* 0x000fe200078e0a06 */
[----:B------:R-:W3:Y:S02]  /*04c0*/  LDC R13, c[0x0][0x148] ;  /* 0x00005200ff0d7b82 */ /* 0x000ee40000000800 */
[----:B------:R-:W-:-:S02]  /*04d0*/  LEA.HI R5, R5, R4, RZ, 0x3 ;  /* 0x0000000405057211 */ /* 0x000fc400078f18ff */
[----:B-----5:R-:W-:Y:S02]  /*04e0*/  ISETP.NE.OR P0, PT, R0, RZ, !P0 ;  /* 0x000000ff0000720c */ /* 0x020fe40004705670 */
[--C-:B------:R-:W-:Y:S02]  /*04f0*/  SHF.R.S32.HI R0, RZ, 0x3, R5.reuse ;  /* 0x00000003ff007819 */ /* 0x100fe40000011405 */
[----:B------:R-:W-:Y:S02]  /*0500*/  SHF.R.S32.HI R5, RZ, 0x1f, R5 ;  /* 0x0000001fff057819 */ /* 0x000fe40000011405 */
[----:B0-----:R-:W-:Y:S02]  /*0510*/  I2FP.F32.U32 R7, UR9 ;  /* 0x0000000900077c45 */ /* 0x001fe40008201000 */
[----:B------:R-:W-:-:S03]  /*0520*/  LEA.HI R5, R5, R0, RZ, 0x2 ;  /* 0x0000000005057211 */ /* 0x000fc600078f10ff */
[----:B------:R-:W-:Y:S01]  /*0530*/  FMUL R7, R7, UR4 ;  /* 0x0000000407077c20 */ /* 0x000fe20008400000 */
[----:B------:R-:W-:Y:S01]  /*0540*/  LOP3.LUT R5, R5, 0xfffffffc, RZ, 0xc0, !PT ;  /* 0xfffffffc05057812 */ /* 0x000fe200078ec0ff */
[----:B------:R-:W-:Y:S01]  /*0550*/  VOTEU.ALL UP0, P0 ;  /* 0x00000000003f7886 */ /* 0x000fe20000000000 */
[----:B------:R-:W-:Y:S01]  /*0560*/  ULDC UR4, c[0x0][0x154] ;  /* 0x0000550000047ab9 */ /* 0x000fe20000000800 */
[----:B------:R-:W-:Y:S02]  /*0570*/  VOTEU.ALL UP1, P0 ;  /* 0x00000000003f7886 */ /* 0x000fe40000020000 */
[----:B------:R-:W0:Y:S01]  /*0580*/  F2I.U32.TRUNC.NTZ R7, R7 ;  /* 0x0000000700077305 */ /* 0x000e22000020f000 */
[----:B------:R-:W-:Y:S01]  /*0590*/  IMAD.IADD R5, R0, 0x1, -R5 ;  /* 0x0000000100057824 */ /* 0x000fe200078e0a05 */
[----:B------:R-:W5:Y:S01]  /*05a0*/  @!UP0 S2UR UR7, SR_CgaCtaId ;  /* 0x00000000000789c3 */ /* 0x000f620000008800 */
[----:B------:R-:W-:Y:S02]  /*05b0*/  @!UP0 UMOV UR6, 0x400 ;  /* 0x0000040000068882 */ /* 0x000fe40000000000 */
[----:B------:R-:W-:Y:S01]  /*05c0*/  IMAD R5, R6, 0x4, R5 ;  /* 0x0000000406057824 */ /* 0x000fe200078e0205 */
[----:B--2---:R-:W-:-:S04]  /*05d0*/  I2FP.F32.U32 R6, R2 ;  /* 0x0000000200067245 */ /* 0x004fc80000201000 */
[----:B------:R-:W-:Y:S01]  /*05e0*/  LEA.HI R0, R5, R5, RZ, 0x1 ;  /* 0x0000000505007211 */ /* 0x000fe200078f08ff */
[----:B------:R-:W-:Y:S01]  /*05f0*/  FMUL R6, R6, UR4 ;  /* 0x0000000406067c20 */ /* 0x000fe20008400000 */
[----:B------:R-:W-:Y:S02]  /*0600*/  UMOV UR4, 0x20 ;  /* 0x0000002000047882 */ /* 0x000fe40000000000 */
[----:B------:R-:W-:Y:S01]  /*0610*/  LOP3.LUT R0, R0, 0xfffffffe, RZ, 0xc0, !PT ;  /* 0xfffffffe00007812 */ /* 0x000fe200078ec0ff */
[----:B0-----:R-:W-:Y:S01]  /*0620*/  IMAD.MOV R11, RZ, RZ, -R7 ;  /* 0x000000ffff0b7224 */ /* 0x001fe200078e0a07 */
[----:B------:R-:W-:-:S04]  /*0630*/  @!UP0 UIADD3 UR4, -UR4, 0x100000, URZ ;  /* 0x0010000004048890 */ /* 0x000fc8000fffe13f */
[----:B------:R-:W-:Y:S02]  /*0640*/  @!UP0 USHF.L.U32 UR5, UR4, 0xb, URZ ;  /* 0x0000000b04058899 */ /* 0x000fe4000800063f */
[----:B------:R-:W-:Y:S01]  /*0650*/  @!UP0 USHF.L.U32 UR4, UR4, 0x1, URZ ;  /* 0x0000000104048899 */ /* 0x000fe2000800063f */
[----:B------:R-:W0:Y:S01]  /*0660*/  F2I.U32.TRUNC.NTZ R6, R6 ;  /* 0x0000000600067305 */ /* 0x000e22000020f000 */
[----:B------:R-:W2:Y:S01]  /*0670*/  LDC R7, c[0x0][0x140] ;  /* 0x00005000ff077b82 */ /* 0x000ea20000000800 */
[----:B-1----:R-:W-:Y:S02]  /*0680*/  IMAD R11, R8, R11, UR9 ;  /* 0x00000009080b7e24 */ /* 0x002fe4000f8e020b */
[----:B------:R-:W-:-:S05]  /*0690*/  IMAD.IADD R0, R5, 0x1, -R0 ;  /* 0x0000000105007824 */ /* 0x000fca00078e0a00 */
[----:B------:R-:W-:Y:S01]  /*06a0*/  ISETP.NE.AND P2, PT, R0, R11, PT ;  /* 0x0000000b0000720c */ /* 0x000fe20003f45270 */
[C---:B------:R-:W-:Y:S01]  /*06b0*/  IMAD.SHL.U32 R0, R5.reuse, 0x4, RZ ;  /* 0x0000000405007824 */ /* 0x040fe200078e00ff */
[----:B-----5:R-:W-:Y:S01]  /*06c0*/  @!UP0 ULEA UR6, UR7, UR6, 0x18 ;  /* 0x0000000607068291 */ /* 0x020fe2000f8ec03f */
[----:B------:R-:W-:Y:S01]  /*06d0*/  VOTEU.ALL UP0, P0 ;  /* 0x00000000003f7886 */ /* 0x000fe20000000000 */
[----:B------:R-:W-:Y:S01]  /*06e0*/  LOP3.LUT P0, RZ, R4, 0x7, RZ, 0xc0, !PT ;  /* 0x0000000704ff7812 */ /* 0x000fe2000780c0ff */
[----:B0-----:R-:W-:Y:S01]  /*06f0*/  IMAD.MOV R12, RZ, RZ, -R6 ;  /* 0x000000ffff0c7224 */ /* 0x001fe200078e0a06 */
[----:B------:R-:W-:-:S03]  /*0700*/  LOP3.LUT R9, R5, 0xc, R0, 0x78, !PT ;  /* 0x0000000c05097812 */ /* 0x000fc600078e7800 */
[----:B---3--:R-:W-:Y:S01]  /*0710*/  IMAD R5, R13, R12, R2 ;  /* 0x0000000c0d057224 */ /* 0x008fe200078e0202 */
[C---:B------:R-:W-:Y:S01]  /*0720*/  ISETP.LT.U32.AND P0, PT, R9.reuse, 0x4, !P0 ;  /* 0x000000040900780c */ /* 0x040fe20004701070 */
[----:B------:R0:W-:Y:S02]  /*0730*/  STL [R1+0x45c], R9 ;  /* 0x00045c0901007387 */ /* 0x0001e40000100800 */
[----:B------:R-:W-:Y:S02]  /*0740*/  @P2 LEA.HI R0, R9, R9, RZ, 0x1 ;  /* 0x0000000909002211 */ /* 0x000fe400078f08ff */
[----:B------:R-:W1:Y:S02]  /*0750*/  FENCE.VIEW.ASYNC.S ;  /* 0x00000000000073c6 */ /* 0x000e640000000000 */
[----:B-1----:R0:W1:Y:S01]  /*0760*/  @!UP0 SYNCS.EXCH.64 URZ, [UR6+0x50], UR4 ;  /* 0x00005004063f85b2 */ /* 0x0020620008000100 */
[----:B--2---:R-:W-:Y:S02]  /*0770*/  ISETP.EQ.U32.AND P5, PT, R7, 0x1, PT ;  /* 0x000000010700780c */ /* 0x004fe40003fa2070 */
[----:B------:R-:W-:-:S04]  /*0780*/  @P2 SHF.R.S32.HI R0, RZ, 0x1, R0 ;  /* 0x00000001ff002819 */ /* 0x000fc80000011400 */
[----:B------:R-:W-:Y:S01]  /*0790*/  @P2 ISETP.NE.AND P3, PT, R0, R5, PT ;  /* 0x000000050000220c */ /* 0x000fe20003f65270 */
[----:B------:R-:W-:Y:S01]  /*07a0*/  IMAD.MOV.U32 R0, RZ, RZ, 0x1 ;  /* 0x00000001ff007424 */ /* 0x000fe200078e00ff */
[----:B------:R-:W-:Y:S02]  /*07b0*/  SEL R5, RZ, 0x1, !P0 ;  /* 0x00000001ff057807 */ /* 0x000fe40004000000 */
[----:B------:R-:W-:-:S04]  /*07c0*/  @P2 SEL R0, RZ, 0x1, P3 ;  /* 0x00000001ff002807 */ /* 0x000fc80001800000 */
[----:B------:R-:W-:Y:S01]  /*07d0*/  LOP3.LUT R0, R0, R5, RZ, 0xc0, !PT ;  /* 0x0000000500007212 */ /* 0x000fe200078ec0ff */
[----:B------:R0:W2:Y:S01]  /*07e0*/  @!UP1 SYNCS.EXCH.64 URZ, [UR6+0x58], UR4 ;  /* 0x00005804063f95b2 */ /* 0x0000a20008000100 */
[----:B------:R-:W-:-:S03]  /*07f0*/  NOP ;  /* 0x0000000000007918 */ /* 0x000fc60000000000 */
[----:B------:R0:W-:Y:S01]  /*0800*/  STL [R1+0x458], R0 ;  /* 0x0004580001007387 */ /* 0x0001e20000100800 */
[----:B-1----:R-:W-:Y:S05]  /*0810*/  @!P5 BRA `(.L_x_3) ;  /* 0x000000000008d947 */ /* 0x002fea0003800000 */
[----:B--2-4-:R-:W-:Y:S01]  /*0820*/  UCGABAR_ARV ;  /* 0x00000000000079c7 */ /* 0x014fe20008000000 */
[----:B------:R-:W-:Y:S05]  /*0830*/  BRA `(.L_x_4) ;  /* 0x0000000000047947 */ /* 0x000fea0003800000 */
.L_x_3:
[----:B--2-4-:R-:W-:Y:S01]  /*0840*/  NOP ;  /* 0x0000000000007918 */ /* 0x014fe20000000000 */
.L_x_4:
[----:B0-----:R-:W0:Y:S01]  /*0850*/  LDC R0, c[0x0][0x65c] ;  /* 0x00019700ff007b82 */ /* 0x001e220000000800 */
[----:B------:R-:W-:Y:S02]  /*0860*/  IMAD.U32 R4, RZ, RZ, UR9 ;  /* 0x00000009ff047e24 */ /* 0x000fe4000f8e00ff */
[----:B------:R-:W-:Y:S01]  /*0870*/  IMAD.MOV.U32 R5, RZ, RZ, RZ ;  /* 0x000000ffff057224 */ /* 0x000fe200078e00ff */
[----:B0-----:R-:W-:-:S13]  /*0880*/  ISETP.NE.AND P4, PT, R0, 0x1, PT ;  /* 0x000000010000780c */ /* 0x001fda0003f85270 */
[----:B------:R-:W0:Y:S01]  /*0890*/  @P4 LDC R7, c[0x0][0x10] ;  /* 0x00000400ff074b82 */ /* 0x000e220000000800 */
[----:B------:R-:W-:Y:S02]  /*08a0*/  @P4 IMAD.MOV.U32 R3, RZ, RZ, RZ ;  /* 0x000000ffff034224 */ /* 0x000fe400078e00ff */
[----:B------:R-:W-:-:S05]  /*08b0*/  @P4 IMAD.MOV.U32 R15, RZ, RZ, RZ ;  /* 0x000000ffff0f4224 */ /* 0x000fca00078e00ff */
[----:B------:R-:W1:Y:S01]  /*08c0*/  @!P4 LDC R9, c[0x0][0xc] ;  /* 0x00000300ff09cb82 */ /* 0x000e620000000800 */
[----:B0-----:R-:W-:-:S04]  /*08d0*/  @P4 IMAD.WIDE.U32 R6, R7, UR9, R2 ;  /* 0x0000000907064c25 */ /* 0x001fc8000f8e0002 */
[----:B------:R-:W-:Y:S02]  /*08e0*/  @P4 IMAD.MOV.U32 R8, RZ, RZ, R6 ;  /* 0x000000ffff084224 */ /* 0x000fe400078e0006 */
[----:B------:R-:W-:Y:S02]  /*08f0*/  @P4 IMAD.IADD R16, R7, 0x1, R15 ;  /* 0x0000000107104824 */ /* 0x000fe400078e020f */
[----:B-1----:R-:W-:-:S04]  /*0900*/  @!P4 IMAD.WIDE.U32 R4, R2, R9, R4 ;  /* 0x000000090204c225 */ /* 0x002fc800078e0004 */
[----:B------:R-:W-:Y:S02]  /*0910*/  @!P4 IMAD.MOV.U32 R8, RZ, RZ, R4 ;  /* 0x000000ffff08c224 */ /* 0x000fe400078e0004 */
[----:B------:R-:W-:-:S03]  /*0920*/  @!P4 IMAD.MOV.U32 R16, RZ, RZ, R5 ;  /* 0x000000ffff10c224 */ /* 0x000fc600078e0005 */
[----:B------:R0:W-:Y:S04]  /*0930*/  STL [R1+0x464], R8 ;  /* 0x0004640801007387 */ /* 0x0001e80000100800 */
[----:B------:R0:W-:Y:S01]  /*0940*/  STL [R1+0x460], R16 ;  /* 0x0004601001007387 */ /* 0x0001e20000100800 */
[----:B------:R-:W-:Y:S05]  /*0950*/  @!P5 BRA `(.L_x_5) ;  /* 0x00000000000cd947 */ /* 0x000fea0003800000 */
[----:B------:R-:W-:Y:S01]  /*0960*/  UCGABAR_WAIT ;  /* 0x0000000000007dc7 */ /* 0x000fe20008000000 */
[----:B------:R-:W-:Y:S01]  /*0970*/  CCTL.IVALL ;  /* 0x00000000ff00798f */ /* 0x000fe20002000000 */
[----:B------:R-:W-:Y:S05]  /*0980*/  BRA `(.L_x_6) ;  /* 0x0000000000047947 */ /* 0x000fea0003800000 */
.L_x_5:
[----:B------:R-:W-:Y:S06]  /*0990*/  BAR.SYNC.DEFER_BLOCKING 0x0 ;  /* 0x0000000000007b1d */ /* 0x000fec0000010000 */
.L_x_6:
[----:B------:R-:W-:Y:S05]  /*09a0*/  @!P1 BRA `(.L_x_7) ;  /* 0x00000214005c9947 */ /* 0x000fea0003800000 */
[----:B------:R-:W-:-:S06]  /*09b0*/  UISETP.GT.U32.AND UP0, UPT, UR10, 0x1, UPT ;  /* 0x000000010a00788c */ /* 0x000fcc000bf04070 */
[----:B------:R-:W-:-:S13]  /*09c0*/  PLOP3.LUT P0, PT, PT, PT, UP0, 0x80, 0x0 ;  /* 0x000000000000781c */ /* 0x000fda0003f0f008 */
[----:B------:R-:W-:Y:S05]  /*09d0*/  @P0 EXIT ;  /* 0x000000000000094d */ /* 0x000fea0003800000 */
[----:B------:R-:W-:Y:S01]  /*09e0*/  IMAD.MOV.U32 R5, RZ, RZ, -0x1 ;  /* 0xffffffffff057424 */ /* 0x000fe200078e00ff */
[----:B------:R-:W-:Y:S01]  /*09f0*/  ULDC.64 UR4, c[0x0][0x650] ;  /* 0x0001940000047ab9 */ /* 0x000fe20000000a00 */
[----:B------:R-:W-:Y:S01]  /*0a00*/  IMAD.MOV.U32 R4, RZ, RZ, -0x1 ;  /* 0xffffffffff047424 */ /* 0x000fe200078e00ff */
[----:B------:R-:W-:Y:S01]  /*0a10*/  ISETP.GE.U32.AND P0, PT, R8, UR4, PT ;  /* 0x0000000408007c0c */ /* 0x000fe2000bf06070 */
[----:B------:R-:W-:Y:S01]  /*0a20*/  UMOV UR14, 0xffffffff ;  /* 0xffffffff000e7882 */ /* 0x000fe20000000000 */
[----:B------:R1:W-:Y:S01]  /*0a30*/  STL [R1+0x46c], R5 ;  /* 0x00046c0501007387 */ /* 0x0003e20000100800 */
[----:B------:R-:W-:Y:S02]  /*0a40*/  PRMT R0, RZ, 0x7610, R0 ;  /* 0x00007610ff007816 */ /* 0x000fe40000000000 */
[----:B------:R-:W-:Y:S01]  /*0a50*/  ISETP.GE.U32.AND.EX P0, PT, R16, UR5, PT, P0 ;  /* 0x0000000510007c0c */ /* 0x000fe2000bf06100 */
[----:B------:R1:W-:-:S12]  /*0a60*/  STL [R1+0x468], R4 ;  /* 0x0004680401007387 */ /* 0x0003d80000100800 */
[----:B-1----:R-:W-:Y:S05]  /*0a70*/  @P0 BRA `(.L_x_8) ;  /* 0x00000004003c0947 */ /* 0x002fea0003800000 */
[----:B------:R-:W-:Y:S01]  /*0a80*/  ULDC.64 UR14, c[0x0][0x628] ;  /* 0x00018a00000e7ab9 */ /* 0x000fe20000000a00 */
[----:B------:R-:W1:Y:S01]  /*0a90*/  LDC.64 R6, c[0x0][0x620] ;  /* 0x00018800ff067b82 */ /* 0x000e620000000a00 */
[----:B------:R-:W-:Y:S01]  /*0aa0*/  ISETP.NE.U32.AND P0, PT, RZ, UR14, PT ;  /* 0x0000000eff007c0c */ /* 0x000fe2000bf05070 */
[----:B------:R-:W-:Y:S01]  /*0ab0*/  ULDC UR11, c[0x0][0x630] ;  /* 0x00018c00000b7ab9 */ /* 0x000fe20000000800 */
[----:B------:R-:W-:Y:S02]  /*0ac0*/  R2UR UR4, R8 ;  /* 0x00000000080472ca */ /* 0x000fe400000e0000 */
[----:B------:R-:W-:Y:S02]  /*0ad0*/  ISETP.NE.AND.EX P0, PT, RZ, UR15, PT, P0 ;  /* 0x0000000fff007c0c */ /* 0x000fe4000bf05300 */
[----:B------:R-:W-:-:S11]  /*0ae0*/  R2UR UR5, R16 ;  /* 0x00000000100572ca */ /* 0x000fd600000e0000 */
[----:B------:R-:W-:Y:S05]  /*0af0*/  @!P0 BRA `(.L_x_9) ;  /* 0x0000000000308947 */ /* 0x000fea0003800000 */
[----:B------:R-:W-:Y:S01]  /*0b00*/  R2UR UR4, R8 ;  /* 0x00000000080472ca */ /* 0x000fe200000e0000 */
[----:B------:R-:W-:Y:S01]  /*0b10*/  ULDC UR8, c[0x0][0x634] ;  /* 0x00018d0000087ab9 */ /* 0x000fe20000000800 */
[----:B------:R-:W-:-:S11]  /*0b20*/  R2UR UR10, R16 ;  /* 0x00000000100a72ca */ /* 0x000fd600000e0000 */
[----:B------:R-:W-:-:S04]  /*0b30*/  UIADD3 UR8, UP0, UR4, UR8, URZ ;  /* 0x0000000804087290 */ /* 0x000fc8000ff1e03f */
[----:B------:R-:W-:-:S04]  /*0b40*/  UIADD3.X UR10, URZ, UR10, URZ, UP0, !UPT ;  /* 0x0000000a3f0a7290 */ /* 0x000fc800087fe43f */
[----:B------:R-:W-:-:S04]  /*0b50*/  UIMAD.WIDE.U32 UR4, UR10, UR14, URZ ;  /* 0x0000000e0a0472a5 */ /* 0x000fc8000f8e003f */
[----:B------:R-:W-:Y:S02]  /*0b60*/  UIMAD.WIDE.U32 UR6, UP0, UR8, UR15, UR4 ;  /* 0x0000000f080672a5 */ /* 0x000fe4000f800004 */
[----:B------:R-:W-:Y:S02]  /*0b70*/  UIMAD.WIDE.U32 UR4, UR8, UR14, URZ ;  /* 0x0000000e080472a5 */ /* 0x000fe4000f8e003f */
[----:B------:R-:W-:Y:S02]  /*0b80*/  UIADD3.X UR9, URZ, URZ, URZ, UP0, !UPT ;  /* 0x0000003f3f097290 */ /* 0x000fe400087fe43f */
[----:B------:R-:W-:Y:S01]  /*0b90*/  UIADD3 URZ, UP0, UR5, UR6, URZ ;  /* 0x00000006053f7290 */ /* 0x000fe2000ff1e03f */
[----:B------:R-:W-:-:S03]  /*0ba0*/  UMOV UR8, UR7 ;  /* 0x0000000700087c82 */ /* 0x000fc60008000000 */
[----:B------:R-:W-:-:S12]  /*0bb0*/  UIMAD.WIDE.U32.X UR4, UR10, UR15, UR8, UP0 ;  /* 0x0000000f0a0472a5 */ /* 0x000fd800080e0408 */
.L_x_9:
[----:B------:R-:W-:Y:S01]  /*0bc0*/  USHF.R.U64 UR14, UR4, UR11, UR5 ;  /* 0x0000000b040e7299 */ /* 0x000fe20008001205 */
[----:B------:R-:W2:Y:S01]  /*0bd0*/  LDC.64 R20, c[0x0][0x640] ;  /* 0x00019000ff147b82 */ /* 0x000ea20000000a00 */
[----:B------:R-:W-:Y:S01]  /*0be0*/  USHF.R.U32.HI UR4, URZ, UR11, UR5 ;  /* 0x0000000b3f047299 */ /* 0x000fe20008011605 */
[----:B------:R-:W-:Y:S02]  /*0bf0*/  IMAD.MOV.U32 R4, RZ, RZ, R8 ;  /* 0x000000ffff047224 */ /* 0x000fe400078e0008 */
[----:B------:R-:W-:Y:S01]  /*0c00*/  IMAD R12, R13, R12, R2 ;  /* 0x0000000c0d0c7224 */ /* 0x000fe200078e0202 */
[----:B------:R-:W-:Y:S01]  /*0c10*/  IADD3 R3, P0, RZ, -UR14, RZ ;  /* 0x8000000eff037c10 */ /* 0x000fe2000ff1e0ff */
[----:B------:R-:W-:Y:S02]  /*0c20*/  IMAD.MOV.U32 R13, RZ, RZ, 0x1 ;  /* 0x00000001ff0d7424 */ /* 0x000fe400078e00ff */
[----:B------:R-:W3:Y:S02]  /*0c30*/  LDC R10, c[0x0][0x618] ;  /* 0x00018600ff0a7b82 */ /* 0x000ee40000000800 */
[----:B------:R-:W-:-:S04]  /*0c40*/  IMAD.X R5, RZ, RZ, ~UR4, P0 ;  /* 0x80000004ff057e24 */ /* 0x000fc800080e06ff */
[-C--:B-1----:R-:W-:Y:S02]  /*0c50*/  IMAD R0, R5, R6.reuse, RZ ;  /* 0x0000000605007224 */ /* 0x082fe400078e02ff */
[----:B------:R-:W1:Y:S01]  /*0c60*/  LDC R14, c[0x0][0x608] ;  /* 0x00018200ff0e7b82 */ /* 0x000e620000000800 */
[----:B------:R-:W-:Y:S02]  /*0c70*/  IMAD.MOV.U32 R5, RZ, RZ, R16 ;  /* 0x000000ffff057224 */ /* 0x000fe400078e0010 */
[----:B------:R-:W-:-:S05]  /*0c80*/  IMAD.WIDE.U32 R4, R3, R6, R4 ;  /* 0x0000000603047225 */ /* 0x000fca00078e0004 */
[----:B------:R-:W4:Y:S01]  /*0c90*/  LDC R18, c[0x0][0x658] ;  /* 0x00019600ff127b82 */ /* 0x000f220000000800 */
[----:B------:R-:W-:Y:S01]  /*0ca0*/  IMAD R3, R3, R7, R0 ;  /* 0x0000000703037224 */ /* 0x000fe200078e0200 */
[----:B--2---:R-:W-:-:S03]  /*0cb0*/  ISETP.NE.U32.AND P0, PT, R20, RZ, PT ;  /* 0x000000ff1400720c */ /* 0x004fc60003f05070 */
[----:B------:R-:W-:Y:S01]  /*0cc0*/  IMAD.IADD R3, R5, 0x1, R3 ;  /* 0x0000000105037824 */ /* 0x000fe200078e0203 */
[----:B------:R-:W-:Y:S01]  /*0cd0*/  ISETP.NE.AND.EX P0, PT, R21, RZ, PT, P0 ;  /* 0x000000ff1500720c */ /* 0x000fe20003f05300 */
[----:B------:R-:W-:Y:S01]  /*0ce0*/  IMAD.MOV.U32 R5, RZ, RZ, -0x1 ;  /* 0xffffffffff057424 */ /* 0x000fe200078e00ff */
[----:B0-----:R-:W0:Y:S02]  /*0cf0*/  LDC R16, c[0x0][0x600] ;  /* 0x00018000ff107b82 */ /* 0x001e240000000800 */
[-CC-:B---3--:R-:W-:Y:S02]  /*0d00*/  SHF.R.U64 R8, R4, R10.reuse, R3.reuse ;  /* 0x0000000a04087219 */ /* 0x188fe40000001203 */
[----:B------:R-:W-:-:S04]  /*0d10*/  SHF.R.U32.HI R3, RZ, R10, R3 ;  /* 0x0000000aff037219 */ /* 0x000fc80000011603 */
[----:B------:R-:W2:Y:S01]  /*0d20*/  LDC R15, c[0x0][0x648] ;  /* 0x00019200ff0f7b82 */ /* 0x000ea20000000800 */
[-CC-:B-1----:R-:W-:Y:S02]  /*0d30*/  SHF.R.U64 R23, R8, R14.reuse, R3.reuse ;  /* 0x0000000e08177219 */ /* 0x182fe40000001203 */
[----:B------:R-:W-:-:S05]  /*0d40*/  SHF.R.U32.HI R3, RZ, R14, R3 ;  /* 0x0000000eff037219 */ /* 0x000fca0000011603 */
[----:B------:R-:W1:Y:S01]  /*0d50*/  LDC R17, c[0x0][0x638] ;  /* 0x00018e00ff117b82 */ /* 0x000e620000000800 */
[-CC-:B----4-:R-:W-:Y:S02]  /*0d60*/  SHF.R.U64 R10, R23, R18.reuse, R3.reuse ;  /* 0x00000012170a7219 */ /* 0x190fe40000001203 */
[-C--:B------:R-:W-:Y:S02]  /*0d70*/  SHF.L.U32 R0, R5, R18.reuse, RZ ;  /* 0x0000001205007219 */ /* 0x080fe400000006ff */
[----:B------:R-:W-:Y:S01]  /*0d80*/  SHF.R.U32.HI R3, RZ, R18, R3 ;  /* 0x00000012ff037219 */ /* 0x000fe20000011603 */
[----:B------:R-:W-:Y:S01]  /*0d90*/  IMAD.MOV.U32 R2, RZ, RZ, R10 ;  /* 0x000000ffff027224 */ /* 0x000fe200078e000a */
[----:B------:R-:W-:Y:S01]  /*0da0*/  LOP3.LUT R0, RZ, R0, RZ, 0x33, !PT ;  /* 0x00000000ff007212 */ /* 0x000fe200078e33ff */
[----:B------:R-:W3:Y:S01]  /*0db0*/  LDC R19, c[0x0][0x610] ;  /* 0x00018400ff137b82 */ /* 0x000ee20000000800 */
[----:B------:R-:W-:Y:S05]  /*0dc0*/  @!P0 BRA `(.L_x_10) ;  /* 0x0000000000288947 */ /* 0x000fea0003800000 */
[----:B------:R-:W4:Y:S02]  /*0dd0*/  LDC R7, c[0x0][0x64c] ;  /* 0x00019300ff077b82 */ /* 0x000f240000000800 */
[----:B----4-:R-:W-:-:S05]  /*0de0*/  IADD3 R7, P0, R10, R7, RZ ;  /* 0x000000070a077210 */ /* 0x010fca0007f1e0ff */
[----:B------:R-:W-:-:S04]  /*0df0*/  IMAD.X R9, RZ, RZ, R3, P0 ;  /* 0x000000ffff097224 */ /* 0x000fc800000e0603 */
[----:B------:R-:W-:-:S04]  /*0e00*/  IMAD.WIDE.U32 R2, R9, R20, RZ ;  /* 0x0000001409027225 */ /* 0x000fc800078e00ff */
[----:B------:R-:W-:-:S04]  /*0e10*/  IMAD.WIDE.U32 R4, P0, R7, R21, R2 ;  /* 0x0000001507047225 */ /* 0x000fc80007800002 */
[----:B------:R-:W-:-:S04]  /*0e20*/  IMAD.WIDE.U32 R2, R7, R20, RZ ;  /* 0x0000001407027225 */ /* 0x000fc800078e00ff */
[----:B------:R-:W-:Y:S01]  /*0e30*/  IMAD.X R7, RZ, RZ, RZ, P0 ;  /* 0x000000ffff077224 */ /* 0x000fe200000e06ff */
[----:B------:R-:W-:Y:S01]  /*0e40*/  IADD3 RZ, P0, R3, R4, RZ ;  /* 0x0000000403ff7210 */ /* 0x000fe20007f1e0ff */
[----:B------:R-:W-:-:S04]  /*0e50*/  IMAD.MOV.U32 R6, RZ, RZ, R5 ;  /* 0x000000ffff067224 */ /* 0x000fc800078e0005 */
[----:B------:R-:W-:-:S08]  /*0e60*/  IMAD.WIDE.U32.X R2, R9, R21, R6, P0 ;  /* 0x0000001509027225 */ /* 0x000fd000000e0406 */
.L_x_10:
[----:B--2---:R-:W-:Y:S01]  /*0e70*/  SHF.R.U64 R4, R2, R15, R3 ;  /* 0x0000000f02047219 */ /* 0x004fe20000001203 */
[----:B0-----:R-:W-:Y:S01]  /*0e80*/  VIADD R5, R16, 0xffffffff ;  /* 0xffffffff10057836 */ /* 0x001fe20000000000 */
[----:B------:R-:W-:Y:S02]  /*0e90*/  SHF.L.U32 R2, R13, R18, RZ ;  /* 0x000000120d027219 */ /* 0x000fe400000006ff */
[----:B------:R-:W-:Y:S01]  /*0ea0*/  LOP3.LUT R3, R23, R0, RZ, 0xc0, !PT ;  /* 0x0000000017037212 */ /* 0x000fe200078ec0ff */
[----:B------:R-:W-:Y:S01]  /*0eb0*/  IMAD.MOV R6, RZ, RZ, -R4 ;  /* 0x000000ffff067224 */ /* 0x000fe200078e0a04 */
[----:B------:R-:W-:Y:S02]  /*0ec0*/  SEL R0, R11, R12, !P4 ;  /* 0x0000000c0b007207 */ /* 0x000fe40006000000 */
[----:B------:R-:W-:Y:S01]  /*0ed0*/  LOP3.LUT R5, R8, R5, RZ, 0xc0, !PT ;  /* 0x0000000508057212 */ /* 0x000fe200078ec0ff */
[----:B------:R-:W-:Y:S02]  /*0ee0*/  IMAD R7, R2, R4, R3 ;  /* 0x0000000402077224 */ /* 0x000fe400078e0203 */
[----:B-1----:R-:W-:-:S02]  /*0ef0*/  IMAD R3, R6, R17, R10 ;  /* 0x0000001106037224 */ /* 0x002fc400078e020a */
[----:B---3--:R-:W-:Y:S02]  /*0f00*/  IMAD R2, R7, R19, R0 ;  /* 0x0000001307027224 */ /* 0x008fe400078e0200 */
[----:B------:R-:W-:Y:S02]  /*0f10*/  IMAD R3, R3, R16, R5 ;  /* 0x0000001003037224 */ /* 0x000fe400078e0205 */
[----:B------:R-:W-:-:S03]  /*0f20*/  IMAD.MOV.U32 R0, RZ, RZ, 0x1 ;  /* 0x00000001ff007424 */ /* 0x000fc600078e00ff */
[----:B------:R-:W-:Y:S02]  /*0f30*/  SEL R4, R3, R2, !P4 ;  /* 0x0000000203047207 */ /* 0x000fe40006000000 */
[----:B------:R-:W-:-:S03]  /*0f40*/  SEL R2, R2, R3, !P4 ;  /* 0x0000000302027207 */ /* 0x000fc60006000000 */
[----:B------:R1:W-:Y:S04]  /*0f50*/  STL [R1+0x468], R4 ;  /* 0x0004680401007387 */ /* 0x0003e80000100800 */
[----:B------:R1:W-:Y:S02]  /*0f60*/  STL [R1+0x46c], R2 ;  /* 0x00046c0201007387 */ /* 0x0003e40000100800 */
.L_x_8:
[----:B------:R-:W-:-:S08]  /*0f70*/  NOP ;  /* 0x0000000000007918 */ /* 0x000fd00000000000 */
[----:B------:R-:W2:Y:S02]  /*0f80*/  USETMAXREG.TRY_ALLOC.CTAPOOL UP0, 0xf0 ;  /* 0x000000f0000079c8 */ /* 0x000ea40008000600 */
[----:B--2---:R-:W-:-:S13]  /*0f90*/  PLOP3.LUT P0, PT, PT, PT, UP0, 0x80, 0x0 ;  /* 0x000000000000781c */ /* 0x004fda0003f0f008 */
[----:B------:R-:W-:Y:S05]  /*0fa0*/  @!P0 BRA `(.L_x_8) ;  /* 0xfffffffc00f08947 */ /* 0x000fea000383ffff */
[----:B------:R-:W-:Y:S01]  /*0fb0*/  ULDC.64 UR4, c[0x0][0x598] ;  /* 0x0001660000047ab9 */ /* 0x000fe20000000a00 */
[----:B------:R-:W-:Y:S01]  /*0fc0*/  ULDC.64 UR18, c[0x0][0x208] ;  /* 0x0000820000127ab9 */ /* 0x000fe20000000a00 */
[----:B------:R-:W-:-:S04]  /*0fd0*/  ISETP.NE.U32.AND P0, PT, RZ, UR4, PT ;  /* 0x00000004ff007c0c */ /* 0x000fc8000bf05070 */
[----:B------:R-:W-:-:S13]  /*0fe0*/  ISETP.NE.AND.EX P0, PT, RZ, UR5, PT, P0 ;  /* 0x00000005ff007c0c */ /* 0x000fda000bf05300 */
[----:B------:R-:W-:Y:S05]  /*0ff0*/  @!P0 BRA `(.L_x_11) ;  /* 0x0000000000208947 */ /* 0x000fea0003800000 */
[----:B-1----:R-:W1:Y:S02]  /*1000*/  LDC.64 R2, c[0x0][0x598] ;  /* 0x00016600ff027b82 */ /* 0x002e640000000a00 */
[----:B-1----:R-:W2:Y:S02]  /*1010*/  LDG.E.64 R2, desc[UR18][R2.64] ;  /* 0x0000001202027981 */ /* 0x002ea4000c1e1b00 */
[----:B--2---:R-:W-:-:S04]  /*1020*/  ISETP.NE.U32.AND P0, PT, R2, RZ, PT ;  /* 0x000000ff0200720c */ /* 0x004fc80003f05070 */
[----:B------:R-:W-:-:S13]  /*1030*/  ISETP.NE.AND.EX P0, PT, R3, RZ, PT, P0 ;  /* 0x000000ff0300720c */ /* 0x000fda0003f05300 */
[----:B------:R-:W-:Y:S05]  /*1040*/  @!P0 BRA `(.L_x_11) ;  /* 0x00000000000c8947 */ /* 0x000fea0003800000 */
[----:B------:R-:W2:Y:S02]  /*1050*/  LD.E R2, desc[UR18][R2.64] ;  /* 0x0000001202027980 */ /* 0x000ea4000c101900 */
[----:B--2---:R-:W-:Y:S01]  /*1060*/  R2UR UR20, R2 ;  /* 0x00000000021472ca */ /* 0x004fe200000e0000 */
[----:B------:R-:W-:-:S14]  /*1070*/  BRA `(.L_x_12) ;  /* 0x0000000000247947 */ /* 0x000fdc0003800000 */
.L_x_11:
[----:B------:R-:W-:Y:S02]  /*1080*/  ULDC.64 UR4, c[0x0][0x588] ;  /* 0x0001620000047ab9 */ /* 0x000fe40000000a00 */
[----:B------:R-:W-:-:S04]  /*1090*/  ISETP.NE.U32.AND P0, PT, RZ, UR4, PT ;  /* 0x00000004ff007c0c */ /* 0x000fc8000bf05070 */
[----:B------:R-:W-:-:S13]  /*10a0*/  ISETP.NE.AND.EX P0, PT, RZ, UR5, PT, P0 ;  /* 0x00000005ff007c0c */ /* 0x000fda000bf05300 */
[----:B------:R-:W-:Y:S05]  /*10b0*/  @!P0 BRA `(.L_x_13) ;  /* 0x0000000000108947 */ /* 0x000fea0003800000 */
[----:B-1----:R-:W1:Y:S02]  /*10c0*/  LDC.64 R2, c[0x0][0x588] ;  /* 0x00016200ff027b82 */ /* 0x002e640000000a00 */
[----:B-1----:R-:W2:Y:S02]  /*10d0*/  LDG.E R2, desc[UR18][R2.64] ;  /* 0x0000001202027981 */ /* 0x002ea4000c1e1900 */
[----:B--2---:R-:W-:Y:S01]  /*10e0*/  R2UR UR20, R2 ;  /* 0x00000000021472ca */ /* 0x004fe200000e0000 */
[----:B------:R-:W-:-:S14]  /*10f0*/  BRA `(.L_x_12) ;  /* 0x0000000000047947 */ /* 0x000fdc0003800000 */
.L_x_13:
[----:B------:R-:W-:-:S05]  /*1100*/  ULDC UR20, c[0x0][0x580] ;  /* 0x0001600000147ab9 */ /* 0x000fca0000000800 */
.L_x_12:
[----:B------:R-:W-:Y:S02]  /*1110*/  ULDC.64 UR4, c[0x0][0x5a0] ;  /* 0x0001680000047ab9 */ /* 0x000fe40000000a00 */
        /* <DEDUP_REMOVED lines=11> */
.L_x_14:
        /* <DEDUP_REMOVED lines=8> */
.L_x_16:
[----:B------:R-:W-:-:S05]  /*1250*/  ULDC UR21, c[0x0][0x584] ;  /* 0x0001610000157ab9 */ /* 0x000fca0000000800 */
.L_x_15:
[----:B------:R-:W-:-:S13]  /*1260*/  LOP3.LUT P0, RZ, R0, 0xff, RZ, 0xc0, !PT ;  /* 0x000000ff00ff7812 */ /* 0x000fda000780c0ff */
[----:B------:R-:W-:Y:S05]  /*1270*/  @!P0 EXIT ;  /* 0x000000000000894d */ /* 0x000fea0003800000 */
[----:B------:R-:W-:Y:S01]  /*1280*/  ULDC UR4, c[0x0][0x28c] ;  /* 0x0000a30000047ab9 */ /* 0x000fe20000000800 */
[----:B------:R-:W-:Y:S02]  /*1290*/  ULOP3.LUT UR22, UR13, 0x1, URZ, 0xfc, !UPT ;  /* 0x000000010d167892 */ /* 0x000fe4000f8efc3f */
[----:B------:R-:W-:-:S04]  /*12a0*/  UIADD3 UR4, UR4, 0x1f, URZ ;  /* 0x0000001f04047890 */ /* 0x000fc8000fffe03f */
[----:B------:R-:W-:-:S04]  /*12b0*/  USHF.R.S32.HI UR5, URZ, 0x1f, UR4 ;  /* 0x0000001f3f057899 */ /* 0x000fc80008011404 */
[----:B------:R-:W-:-:S03]  /*12c0*/  ULEA.HI UR5, UR5, UR4, URZ, 0x5 ;  /* 0x0000000405057291 */ /* 0x000fc6000f8f283f */
[----:B------:R-:W-:Y:S01]  /*12d0*/  UMOV UR4, URZ ;  /* 0x0000003f00047c82 */ /* 0x000fe20008000000 */
[----:B------:R-:W-:-:S03]  /*12e0*/  USHF.R.S32.HI UR12, URZ, 0x5, UR5 ;  /* 0x000000053f0c7899 */ /* 0x000fc60008011405 */
[----:B------:R-:W-:-:S09]  /*12f0*/  UMOV UR5, URZ ;  /* 0x0000003f00057c82 */ /* 0x000fd20008000000 */
.L_x_553:
[----:B------:R-:W-:Y:S01]  /*1300*/  STL [R1+0x454], RZ ;  /* 0x000454ff01007387 */ /* 0x000fe20000100800 */
[----:B--2---:R-:W2:Y:S01]  /*1310*/  S2UR UR11, SR_CgaCtaId ;  /* 0x00000000000b79c3 */ /* 0x004ea20000008800 */
[----:B------:R-:W-:Y:S01]  /*1320*/  UMOV UR15, 0x400 ;  /* 0x00000400000f7882 */ /* 0x000fe20000000000 */
[----:B------:R-:W-:Y:S01]  /*1330*/  UMOV UR6, URZ ;  /* 0x0000003f00067c82 */ /* 0x000fe20008000000 */
[----:B------:R-:W-:Y:S01]  /*1340*/  STL [R1+0x450], RZ ;  /* 0x000450ff01007387 */ /* 0x000fe20000100800 */
[----:B------:R-:W-:Y:S01]  /*1350*/  UMOV UR7, URZ ;  /* 0x0000003f00077c82 */ /* 0x000fe20008000000 */
[----:B------:R-:W-:Y:S01]  /*1360*/  UMOV UR8, URZ ;  /* 0x0000003f00087c82 */ /* 0x000fe20008000000 */
[----:B------:R-:W-:Y:S01]  /*1370*/  UMOV UR17, UR5 ;  /* 0x0000000500117c82 */ /* 0x000fe20008000000 */
[----:B------:R-:W-:Y:S01]  /*1380*/  STL [R1+0x44c], RZ ;  /* 0x00044cff01007387 */ /* 0x000fe20000100800 */
[----:B-1----:R-:W1:Y:S01]  /*1390*/  LDC R2, c[0x0][0x28c] ;  /* 0x0000a300ff027b82 */ /* 0x002e620000000800 */
[----:B------:R-:W-:-:S02]  /*13a0*/  CS2R R236, SRZ ;  /* 0x0000000000ec7805 */ /* 0x000fc4000001ff00 */
[----:B------:R-:W-:Y:S01]  /*13b0*/  CS2R R234, SRZ ;  /* 0x0000000000ea7805 */ /* 0x000fe2000001ff00 */
[----:B------:R-:W-:Y:S01]  /*13c0*/  STL [R1+0x448], RZ ;  /* 0x000448ff01007387 */ /* 0x000fe20000100800 */
[----:B------:R-:W-:Y:S02]  /*13d0*/  CS2R R232, SRZ ;  /* 0x0000000000e87805 */ /* 0x000fe4000001ff00 */
[----:B------:R-:W-:Y:S02]  /*13e0*/  CS2R R230, SRZ ;  /* 0x0000000000e67805 */ /* 0x000fe4000001ff00 */
[----:B------:R-:W-:Y:S01]  /*13f0*/  CS2R R228, SRZ ;  /* 0x0000000000e47805 */ /* 0x000fe2000001ff00 */
[----:B------:R-:W-:Y:S01]  /*1400*/  STL [R1+0x444], RZ ;  /* 0x000444ff01007387 */ /* 0x000fe20000100800 */
[----:B------:R-:W-:Y:S02]  /*1410*/  CS2R R226, SRZ ;  /* 0x0000000000e27805 */ /* 0x000fe4000001ff00 */
[----:B------:R-:W-:-:S02]  /*1420*/  CS2R R224, SRZ ;  /* 0x0000000000e07805 */ /* 0x000fc4000001ff00 */
[----:B------:R-:W-:Y:S01]  /*1430*/  CS2R R222, SRZ ;  /* 0x0000000000de7805 */ /* 0x000fe2000001ff00 */
[----:B------:R-:W-:Y:S01]  /*1440*/  STL [R1+0x440], RZ ;  /* 0x000440ff01007387 */ /* 0x000fe20000100800 */
[----:B------:R-:W-:Y:S02]  /*1450*/  CS2R R220, SRZ ;  /* 0x0000000000dc7805 */ /* 0x000fe4000001ff00 */
[----:B------:R-:W-:Y:S02]  /*1460*/  CS2R R218, SRZ ;  /* 0x0000000000da7805 */ /* 0x000fe4000001ff00 */
[----:B------:R-:W-:Y:S01]  /*1470*/  CS2R R216, SRZ ;  /* 0x0000000000d87805 */ /* 0x000fe2000001ff00 */
[----:B------:R-:W-:Y:S01]  /*1480*/  STL [R1+0x43c], RZ ;  /* 0x00043cff01007387 */ /* 0x000fe20000100800 */
[----:B--2---:R-:W-:Y:S01]  /*1490*/  ULEA UR15, UR11, UR15, 0x18 ;  /* 0x0000000f0b0f7291 */ /* 0x004fe2000f8ec03f */
[----:B------:R-:W-:Y:S02]  /*14a0*/  CS2R R214, SRZ ;  /* 0x0000000000d67805 */ /* 0x000fe4000001ff00 */
[----:B------:R-:W-:Y:S01]  /*14b0*/  CS2R R212, SRZ ;  /* 0x0000000000d47805 */ /* 0x000fe2000001ff00 */
[----:B------:R-:W-:Y:S01]  /*14c0*/  STL [R1+0x438], RZ ;  /* 0x000438ff01007387 */ /* 0x000fe20000100800 */
[----:B------:R-:W-:-:S02]  /*14d0*/  CS2R R210, SRZ ;  /* 0x0000000000d27805 */ /* 0x000fc4000001ff00 */
[----:B------:R-:W-:Y:S02]  /*14e0*/  CS2R R208, SRZ ;  /* 0x0000000000d07805 */ /* 0x000fe4000001ff00 */
[----:B------:R-:W-:Y:S01]  /*14f0*/  CS2R R206, SRZ ;  /* 0x0000000000ce7805 */ /* 0x000fe2000001ff00 */
[----:B------:R-:W-:Y:S01]  /*1500*/  STL [R1+0x434], RZ ;  /* 0x000434ff01007387 */ /* 0x000fe20000100800 */
[----:B-1----:R-:W-:Y:S02]  /*1510*/  ISETP.GE.AND P0, PT, R2, 0x1, PT ;  /* 0x000000010200780c */ /* 0x002fe40003f06270 */
[----:B------:R-:W-:Y:S02]  /*1520*/  CS2R R204, SRZ ;  /* 0x0000000000cc7805 */ /* 0x000fe4000001ff00 */
[----:B------:R-:W-:Y:S01]  /*1530*/  CS2R R202, SRZ ;  /* 0x0000000000ca7805 */ /* 0x000fe2000001ff00 */
[----:B------:R-:W-:Y:S01]  /*1540*/  STL [R1+0x430], RZ ;  /* 0x000430ff01007387 */ /* 0x000fe20000100800 */
[----:B------:R-:W-:-:S02]  /*1550*/  CS2R R200, SRZ ;  /* 0x0000000000c87805 */ /* 0x000fc4000001ff00 */
[----:B------:R-:W-:Y:S02]  /*1560*/  CS2R R198, SRZ ;  /* 0x0000000000c67805 */ /* 0x000fe4000001ff00 */
[----:B------:R-:W-:Y:S01]  /*1570*/  CS2R R196, SRZ ;  /* 0x0000000000c47805 */ /* 0x000fe2000001ff00 */
[----:B------:R-:W-:Y:S01]  /*1580*/  STL [R1+0x42c], RZ ;  /* 0x00042cff01007387 */ /* 0x000fe20000100800 */
[----:B------:R-:W-:Y:S02]  /*1590*/  CS2R R194, SRZ ;  /* 0x0000000000c27805 */ /* 0x000fe4000001ff00 */
        /* <DEDUP_REMOVED lines=32> */
[----:B0-----:R-:W-:Y:S02]  /*17a0*/  CS2R R16, SRZ ;  /* 0x0000000000107805 */ /* 0x001fe4000001ff00 */
        /* <DEDUP_REMOVED lines=93> */
[----:B------:R-:W-:Y:S04]  /*1d80*/  STL [R1+0x3ac], RZ ;  /* 0x0003acff01007387 */ /* 0x000fe80000100800 */
        /* <DEDUP_REMOVED lines=107> */
[----:B------:R-:W-:Y:S04]  /*2440*/  STL [R1], RZ ;  /* 0x000000ff01007387 */ /* 0x000fe80000100800 */
        /* <DEDUP_REMOVED lines=39> */
[----:B------:R-:W-:Y:S01]  /*26c0*/  STL [R1+0xa0], RZ ;  /* 0x0000a0ff01007387 */ /* 0x000fe20000100800 */
[----:B------:R-:W0:Y:S03]  /*26d0*/  S2R R0, SR_TID.X ;  /* 0x0000000000007919 */ /* 0x000e260000002100 */
        /* <DEDUP_REMOVED lines=8> */
[----:B0-----:R-:W-:-:S03]  /*2760*/  LOP3.LUT R0, R0, 0x80, RZ, 0xc0, !PT ;  /* 0x0000008000007812 */ /* 0x001fc600078ec0ff */
[----:B------:R-:W-:Y:S01]  /*2770*/  STL [R1+0xc4], RZ ;  /* 0x0000c4ff01007387 */ /* 0x000fe20000100800 */
[----:B------:R-:W-:-:S03]  /*2780*/  SHF.R.U32.HI R0, RZ, 0x7, R0 ;  /* 0x00000007ff007819 */ /* 0x000fc60000011600 */
        /* <DEDUP_REMOVED lines=33> */
[----:B------:R-:W0:Y:S04]  /*29a0*/  SHFL.IDX PT, R0, R0, RZ, 0x1f ;  /* 0x00001fff00007589 */ /* 0x000e2800000e0000 */
[----:B------:R1:W-:Y:S04]  /*29b0*/  STL [R1+0x14c], RZ ;  /* 0x00014cff01007387 */ /* 0x0003e80000100800 */
[----:B------:R1:W-:Y:S04]  /*29c0*/  STL [R1+0x150], RZ ;  /* 0x000150ff01007387 */ /* 0x0003e80000100800 */
[----:B------:R1:W-:Y:S04]  /*29d0*/  STL [R1+0x154], RZ ;  /* 0x000154ff01007387 */ /* 0x0003e80000100800 */
[----:B------:R1:W-:Y:S04]  /*29e0*/  STL [R1+0x158], RZ ;  /* 0x000158ff01007387 */ /* 0x0003e80000100800 */
[----:B------:R1:W-:Y:S04]  /*29f0*/  STL [R1+0x15c], RZ ;  /* 0x00015cff01007387 */ /* 0x0003e80000100800 */
[----:B------:R1:W-:Y:S01]  /*2a00*/  STL [R1+0x160], RZ ;  /* 0x000160ff01007387 */ /* 0x0003e20000100800 */
[----:B0-----:R-:W-:Y:S01]  /*2a10*/  R2UR UR9, R0 ;  /* 0x00000000000972ca */ /* 0x001fe200000e0000 */
[----:B------:R-:W-:-:S02]  /*2a20*/  IMAD.U32 R0, RZ, RZ, UR4 ;  /* 0x00000004ff007e24 */ /* 0x000fc4000f8e00ff */
[----:B------:R1:W-:Y:S04]  /*2a30*/  STL [R1+0x164], RZ ;  /* 0x000164ff01007387 */ /* 0x0003e80000100800 */
[----:B------:R1:W-:Y:S04]  /*2a40*/  STL [R1+0x168], RZ ;  /* 0x000168ff01007387 */ /* 0x0003e80000100800 */
[----:B------:R1:W-:Y:S02]  /*2a50*/  STL [R1+0x16c], RZ ;  /* 0x00016cff01007387 */ /* 0x0003e40000100800 */
[----:B------:R-:W-:-:S02]  /*2a60*/  ULEA.HI UR10, UR9, UR9, URZ, 0x1 ;  /* 0x00000009090a7291 */ /* 0x000fc4000f8f083f */
[----:B------:R1:W-:Y:S02]  /*2a70*/  STL [R1+0x170], RZ ;  /* 0x000170ff01007387 */ /* 0x0003e40000100800 */
[----:B------:R-:W-:Y:S02]  /*2a80*/  ULOP3.LUT UR10, UR10, 0x1ffffe, URZ, 0xc0, !UPT ;  /* 0x001ffffe0a0a7892 */ /* 0x000fe4000f8ec03f */
[----:B------:R1:W-:Y:S02]  /*2a90*/  STL [R1+0x174], RZ ;  /* 0x000174ff01007387 */ /* 0x0003e40000100800 */
[----:B------:R-:W-:Y:S02]  /*2aa0*/  UIADD3 UR10, UR9, -UR10, URZ ;  /* 0x8000000a090a7290 */ /* 0x000fe4000fffe03f */
[----:B------:R1:W-:Y:S02]  /*2ab0*/  STL [R1+0x178], RZ ;  /* 0x000178ff01007387 */ /* 0x0003e40000100800 */
[----:B------:R-:W-:-:S02]  /*2ac0*/  ULEA UR10, UR10, UR15, 0xb ;  /* 0x0000000f0a0a7291 */ /* 0x000fc4000f8e583f */
[----:B------:R1:W-:Y:S02]  /*2ad0*/  STL [R1+0x17c], RZ ;  /* 0x00017cff01007387 */ /* 0x0003e40000100800 */
[----:B------:R-:W-:Y:S02]  /*2ae0*/  UIADD3 UR10, UR10, 0x100, URZ ;  /* 0x000001000a0a7890 */ /* 0x000fe4000fffe03f */
[----:B------:R1:W-:Y:S02]  /*2af0*/  STL [R1+0x180], RZ ;  /* 0x000180ff01007387 */ /* 0x0003e40000100800 */
[----:B------:R-:W-:Y:S02]  /*2b00*/  USHF.R.U32.HI UR10, URZ, 0x4, UR10 ;  /* 0x000000043f0a7899 */ /* 0x000fe4000801160a */
[----:B------:R1:W-:Y:S02]  /*2b10*/  STL [R1+0x184], RZ ;  /* 0x000184ff01007387 */ /* 0x0003e40000100800 */
[----:B------:R-:W-:-:S02]  /*2b20*/  ULOP3.LUT UR16, UR10, 0x3fff, URZ, 0xc0, !UPT ;  /* 0x00003fff0a107892 */ /* 0x000fc4000f8ec03f */
[----:B------:R1:W-:Y:S04]  /*2b30*/  STL [R1+0x188], RZ ;  /* 0x000188ff01007387 */ /* 0x0003e80000100800 */
        /* <DEDUP_REMOVED lines=28> */
[----:B------:R1:W-:Y:S01]  /*2d00*/  STL [R1+0x1fc], RZ ;  /* 0x0001fcff01007387 */ /* 0x0003e20000100800 */
[----:B------:R-:W-:Y:S05]  /*2d10*/  @!P0 BRA `(.L_x_17) ;  /* 0x0000003400dc8947 */ /* 0x000fea0003800000 */
[----:B------:R-:W-:-:S06]  /*2d20*/  UISETP.NE.AND UP0, UPT, UR22, 0x3, UPT ;  /* 0x000000031600788c */ /* 0x000fcc000bf05270 */
[----:B------:R-:W-:-:S13]  /*2d30*/  PLOP3.LUT P1, PT, PT, PT, UP0, 0x80, 0x0 ;  /* 0x000000000000781c */ /* 0x000fda0003f2f008 */
[----:B------:R-:W-:Y:S05]  /*2d40*/  @!P1 BRA `(.L_x_18) ;  /* 0x0000000000049947 */ /* 0x000fea0003800000 */
[----:B------:R-:W-:Y:S01]  /*2d50*/  BPT.TRAP 0x1 ;  /* 0x000000040000795c */ /* 0x000fe20000300000 */
.L_x_18:
[----:B------:R-:W-:Y:S01]  /*2d60*/  ULEA UR7, UR5, UR15, 0x3 ;  /* 0x0000000f05077291 */ /* 0x000fe2000f8e183f */
[----:B------:R-:W-:-:S05]  /*2d70*/  IMAD.U32 R0, RZ, RZ, UR4 ;  /* 0x00000004ff007e24 */ /* 0x000fca000f8e00ff */
[----:B------:R-:W-:-:S04]  /*2d80*/  SHF.L.U32 R0, R0, 0x1f, RZ ;  /* 0x0000001f00007819 */ /* 0x000fc800000006ff */
[----:B------:R0:W2:Y:S01]  /*2d90*/  SYNCS.PHASECHK.TRANS64.TRYWAIT P0, [UR7], R0 ;  /* 0x00000000ff0075a7 */ /* 0x0000a20008000147 */
[----:B------:R-:W-:Y:S05]  /*2da0*/  @!P1 BRA `(.L_x_19) ;  /* 0x0000000000049947 */ /* 0x000fea0003800000 */
[----:B------:R-:W-:Y:S01]  /*2db0*/  BPT.TRAP 0x1 ;  /* 0x000000040000795c */ /* 0x000fe20000300000 */
.L_x_19:
[----:B------:R3:W-:Y:S01]  /*2dc0*/  STL [R1+0x454], RZ ;  /* 0x000454ff01007387 */ /* 0x0007e20000100800 */
[----:B------:R-:W-:Y:S01]  /*2dd0*/  UMOV UR6, 0x1 ;  /* 0x0000000100067882 */ /* 0x000fe20000000000 */
[----:B--2---:R-:W-:Y:S05]  /*2de0*/  @P0 BRA `(.L_x_20) ;  /* 0x0000000000080947 */ /* 0x004fea0003800000 */
[----:B------:R-:W2:Y:S02]  /*2df0*/  SYNCS.PHASECHK.TRANS64.TRYWAIT P0, [UR7], R0 ;  /* 0x00000000ff0075a7 */ /* 0x000ea40008000147 */
[----:B--2---:R-:W-:Y:S05]  /*2e00*/  @!P0 BRA `(.L_x_21) ;  /* 0x0000020800108947 */ /* 0x004fea0003800000 */
.L_x_20:
[----:B------:R-:W-:Y:S01]  /*2e10*/  UIADD3 UR7, UR15, 0x8100, URZ ;  /* 0x000081000f077890 */ /* 0x000fe2000fffe03f */
[----:B------:R-:W-:Y:S01]  /*2e20*/  WARPGROUP.ARRIVE ;  /* 0x00000000000079c5 */ /* 0x000fe20000000000 */
[----:B------:R-:W-:Y:S01]  /*2e30*/  ULOP3.LUT UR8, UR16, 0x10000, URZ, 0xfc, !UPT ;  /* 0x0001000010087892 */ /* 0x000fe2000f8efc3f */
[----:B------:R-:W-:Y:S01]  /*2e40*/  STL [R1+0x450], RZ ;  /* 0x000450ff01007387 */ /* 0x000fe20000100800 */
[----:B------:R-:W-:Y:S01]  /*2e50*/  USHF.R.U32.HI UR7, URZ, 0x4, UR7 ;  /* 0x000000043f077899 */ /* 0x000fe20008011607 */
[----:B------:R-:W-:Y:S01]  /*2e60*/  CS2R R236, SRZ ;  /* 0x0000000000ec7805 */ /* 0x000fe2000001ff00 */
[----:B------:R-:W-:Y:S01]  /*2e70*/  ULEA UR8, UR5, UR8, 0x9 ;  /* 0x0000000805087291 */ /* 0x000fe2000f8e483f */
[----:B------:R-:W-:Y:S01]  /*2e80*/  STL [R1+0x44c], RZ ;  /* 0x00044cff01007387 */ /* 0x000fe20000100800 */
[----:B------:R-:W-:Y:S01]  /*2e90*/  ULOP3.LUT UR7, UR7, 0x3fff, URZ, 0xc0, !UPT ;  /* 0x00003fff07077892 */ /* 0x000fe2000f8ec03f */
[----:B------:R-:W-:Y:S01]  /*2ea0*/  CS2R R234, SRZ ;  /* 0x0000000000ea7805 */ /* 0x000fe2000001ff00 */
[----:B------:R-:W-:Y:S01]  /*2eb0*/  UMOV UR9, 0xc0000010 ;  /* 0xc000001000097882 */ /* 0x000fe20000000000 */
[----:B------:R-:W-:Y:S01]  /*2ec0*/  UMOV UR11, 0xc0000010 ;  /* 0xc0000010000b7882 */ /* 0x000fe20000000000 */
[----:B------:R-:W-:Y:S01]  /*2ed0*/  ULOP3.LUT UR7, UR7, 0x10000, URZ, 0xfc, !UPT ;  /* 0x0001000007077892 */ /* 0x000fe2000f8efc3f */
[----:B------:R-:W-:Y:S01]  /*2ee0*/  STL [R1+0x448], RZ ;  /* 0x000448ff01007387 */ /* 0x000fe20000100800 */
[----:B------:R-:W-:-:S02]  /*2ef0*/  CS2R R232, SRZ ;  /* 0x0000000000e87805 */ /* 0x000fc4000001ff00 */
[----:B------:R-:W-:Y:S01]  /*2f00*/  CS2R R230, SRZ ;  /* 0x0000000000e67805 */ /* 0x000fe2000001ff00 */
[----:B------:R-:W-:Y:S01]  /*2f10*/  ULEA UR10, UR5, UR7, 0x9 ;  /* 0x00000007050a7291 */ /* 0x000fe2000f8e483f */
[----:B------:R-:W-:Y:S01]  /*2f20*/  STL [R1+0x444], RZ ;  /* 0x000444ff01007387 */ /* 0x000fe20000100800 */
[----:B------:R-:W-:Y:S01]  /*2f30*/  CS2R R228, SRZ ;  /* 0x0000000000e47805 */ /* 0x000fe2000001ff00 */
[----:B------:R-:W-:Y:S01]  /*2f40*/  ULDC UR7, c[0x0][0x50c] ;  /* 0x0001430000077ab9 */ /* 0x000fe20000000800 */
[----:B------:R-:W-:Y:S01]  /*2f50*/  CS2R R226, SRZ ;  /* 0x0000000000e27805 */ /* 0x000fe2000001ff00 */
[----:B------:R-:W-:Y:S01]  /*2f60*/  STL [R1+0x440], RZ ;  /* 0x000440ff01007387 */ /* 0x000fe20000100800 */
[----:B------:R-:W-:Y:S01]  /*2f70*/  UISETP.NE.AND UP0, UPT, UR7, 0x1, UPT ;  /* 0x000000010700788c */ /* 0x000fe2000bf05270 */
[----:B------:R-:W-:Y:S02]  /*2f80*/  CS2R R224, SRZ ;  /* 0x0000000000e07805 */ /* 0x000fe4000001ff00 */
[----:B------:R-:W-:Y:S01]  /*2f90*/  CS2R R222, SRZ ;  /* 0x0000000000de7805 */ /* 0x000fe2000001ff00 */
[----:B------:R-:W-:Y:S01]  /*2fa0*/  QGMMA.64x256x32.F32.E5M2.E5M2 R4, gdesc[UR8], RZ, !UPT, gsb0 ;  /* 0x03e00000080479f3 */ /* 0x000fe2000c0038ff */
[----:B------:R-:W-:Y:S01]  /*2fb0*/  STL [R1+0x43c], RZ ;  /* 0x00043cff01007387 */ /* 0x000fe20000100800 */
[----:B------:R-:W-:Y:S01]  /*2fc0*/  UIADD3 UR8, UR8, 0x100, URZ ;  /* 0x0000010008087890 */ /* 0x000fe2000fffe03f */
[----:B------:R-:W-:Y:S01]  /*2fd0*/  CS2R R220, SRZ ;  /* 0x0000000000dc7805 */ /* 0x000fe2000001ff00 */
[----:B------:R-:W-:Y:S01]  /*2fe0*/  UMOV UR9, 0xc0000010 ;  /* 0xc000001000097882 */ /* 0x000fe20000000000 */
[----:B------:R-:W-:Y:S01]  /*2ff0*/  STL [R1+0x438], RZ ;  /* 0x000438ff01007387 */ /* 0x000fe20000100800 */
[----:B------:R-:W-:Y:S01]  /*3000*/  USEL UR7, URZ, 0x1, UP0 ;  /* 0x000000013f077887 */ /* 0x000fe20008000000 */
[----:B------:R-:W-:-:S02]  /*3010*/  CS2R R218, SRZ ;  /* 0x0000000000da7805 */ /* 0x000fc4000001ff00 */
[----:B------:R-:W-:Y:S01]  /*3020*/  CS2R R216, SRZ ;  /* 0x0000000000d87805 */ /* 0x000fe2000001ff00 */
[----:B------:R-:W-:Y:S01]  /*3030*/  STL [R1+0x434], RZ ;  /* 0x000434ff01007387 */ /* 0x000fe20000100800 */
[----:B------:R-:W-:Y:S02]  /*3040*/  CS2R R214, SRZ ;  /* 0x0000000000d67805 */ /* 0x000fe4000001ff00 */
[----:B------:R-:W-:Y:S02]  /*3050*/  CS2R R212, SRZ ;  /* 0x0000000000d47805 */ /* 0x000fe4000001ff00 */
[----:B------:R-:W-:Y:S01]  /*3060*/  ISETP.NE.AND P0, PT, RZ, UR7, PT ;  /* 0x00000007ff007c0c */ /* 0x000fe2000bf05270 */
        /* <DEDUP_REMOVED lines=93> */
[----:B------:R-:W-:-:S02]  /*3640*/  WARPGROUP.DEPBAR.LE gsb0, 0x0 ;  /* 0x00008000000079c5 */ /* 0x000fc40000010000 */
[----:B--2---:R-:W-:Y:S01]  /*3650*/  IMAD.MOV.U32 R3, RZ, RZ, R129 ;  /* 0x000000ffff037224 */ /* 0x004fe200078e0081 */
[----:B------:R-:W-:Y:S01]  /*3660*/  STL [R1+0x334], RZ ;  /* 0x000334ff01007387 */ /* 0x000fe20000100800 */
[----:B------:R-:W-:Y:S02]  /*3670*/  IMAD.MOV.U32 R2, RZ, RZ, R130 ;  /* 0x000000ffff027224 */ /* 0x000fe400078e0082 */
[----:B0-----:R-:W-:Y:S01]  /*3680*/  IMAD.MOV.U32 R0, RZ, RZ, R131 ;  /* 0x000000ffff007224 */ /* 0x001fe200078e0083 */
        /* <DEDUP_REMOVED lines=23> */
[----:B------:R0:W-:Y:S04]  /*3800*/  STL.64 [R1], R4 ;  /* 0x0000000401007387 */ /* 0x0001e80000100a00 */
[----:B------:R2:W-:Y:S04]  /*3810*/  STL.64 [R1+0x8], R6 ;  /* 0x0000080601007387 */ /* 0x0005e80000100a00 */
[----:B------:R4:W-:Y:S04]  /*3820*/  STL.64 [R1+0x10], R8 ;  /* 0x0000100801007387 */ /* 0x0009e80000100a00 */
[----:B------:R5:W-:Y:S01]  /*3830*/  STL.64 [R1+0x18], R10 ;  /* 0x0000180a01007387 */ /* 0x000be20000100a00 */
[----:B0-----:R-:W-:-:S03]  /*3840*/  CS2R R4, SRZ ;  /* 0x0000000000047805 */ /* 0x001fc6000001ff00 */
[----:B------:R0:W-:Y:S01]  /*3850*/  STL.64 [R1+0x20], R12 ;  /* 0x0000200c01007387 */ /* 0x0001e20000100a00 */
[----:B--2---:R-:W-:-:S03]  /*3860*/  CS2R R6, SRZ ;  /* 0x0000000000067805 */ /* 0x004fc6000001ff00 */
[----:B------:R2:W-:Y:S01]  /*3870*/  STL.64 [R1+0x28], R14 ;  /* 0x0000280e01007387 */ /* 0x0005e20000100a00 */
[----:B----4-:R-:W-:-:S03]  /*3880*/  CS2R R8, SRZ ;  /* 0x0000000000087805 */ /* 0x010fc6000001ff00 */
[----:B------:R4:W-:Y:S01]  /*3890*/  STL.64 [R1+0x30], R16 ;  /* 0x0000301001007387 */ /* 0x0009e20000100a00 */
[----:B-----5:R-:W-:-:S03]  /*38a0*/  CS2R R10, SRZ ;  /* 0x00000000000a7805 */ /* 0x020fc6000001ff00 */
[----:B------:R5:W-:Y:S01]  /*38b0*/  STL.64 [R1+0x38], R18 ;  /* 0x0000381201007387 */ /* 0x000be20000100a00 */
[----:B0-----:R-:W-:-:S03]  /*38c0*/  CS2R R12, SRZ ;  /* 0x00000000000c7805 */ /* 0x001fc6000001ff00 */
[----:B------:R0:W-:Y:S01]  /*38d0*/  STL.64 [R1+0x40], R20 ;  /* 0x0000401401007387 */ /* 0x0001e20000100a00 */
[----:B--2---:R-:W-:-:S03]  /*38e0*/  CS2R R14, SRZ ;  /* 0x00000000000e7805 */ /* 0x004fc6000001ff00 */
[----:B------:R2:W-:Y:S01]  /*38f0*/  STL.64 [R1+0x48], R22 ;  /* 0x0000481601007387 */ /* 0x0005e20000100a00 */
[----:B----4-:R-:W-:-:S03]  /*3900*/  CS2R R16, SRZ ;  /* 0x0000000000107805 */ /* 0x010fc6000001ff00 */
[----:B------:R-:W-:Y:S01]  /*3910*/  STL.64 [R1+0x50], R24 ;  /* 0x0000501801007387 */ /* 0x000fe20000100a00 */
[----:B-----5:R-:W-:-:S03]  /*3920*/  CS2R R18, SRZ ;  /* 0x0000000000127805 */ /* 0x020fc6000001ff00 */
[----:B------:R-:W-:Y:S01]  /*3930*/  STL.64 [R1+0x58], R26 ;  /* 0x0000581a01007387 */ /* 0x000fe20000100a00 */
[----:B0-----:R-:W-:-:S03]  /*3940*/  CS2R R20, SRZ ;  /* 0x0000000000147805 */ /* 0x001fc6000001ff00 */
[----:B------:R-:W-:Y:S01]  /*3950*/  STL.64 [R1+0x60], R28 ;  /* 0x0000601c01007387 */ /* 0x000fe20000100a00 */
[----:B--2---:R-:W-:-:S03]  /*3960*/  CS2R R22, SRZ ;  /* 0x0000000000167805 */ /* 0x004fc6000001ff00 */
[----:B------:R-:W-:Y:S04]  /*3970*/  STL.64 [R1+0x68], R30 ;  /* 0x0000681e01007387 */ /* 0x000fe80000100a00 */
        /* <DEDUP_REMOVED lines=49> */
[----:B------:R0:W-:Y:S04]  /*3c90*/  STL.64 [R1+0x1f8], R130 ;  /* 0x0001f88201007387 */ /* 0x0001e80000100a00 */
[----:B------:R2:W-:Y:S04]  /*3ca0*/  STL [R1+0x2d4], RZ ;  /* 0x0002d4ff01007387 */ /* 0x0005e80000100800 */
[----:B------:R2:W-:Y:S01]  /*3cb0*/  STL [R1+0x2d0], RZ ;  /* 0x0002d0ff01007387 */ /* 0x0005e20000100800 */
[----:B0-----:R-:W-:-:S03]  /*3cc0*/  WARPGROUP.ARRIVE ;  /* 0x00000000000079c5 */ /* 0x001fc60000000000 */
[----:B------:R2:W-:Y:S04]  /*3cd0*/  STL [R1+0x2cc], RZ ;  /* 0x0002ccff01007387 */ /* 0x0005e80000100800 */
[----:B------:R2:W-:Y:S01]  /*3ce0*/  STL [R1+0x2c8], RZ ;  /* 0x0002c8ff01007387 */ /* 0x0005e20000100800 */
[----:B------:R-:W-:Y:S03]  /*3cf0*/  QGMMA.64x256x32.F32.E5M2.E5M2 R24, gdesc[UR8], RZ, !UPT, gsb0 ;  /* 0x03e00000081879f3 */ /* 0x000fe6000c0038ff */
        /* <DEDUP_REMOVED lines=50> */
[----:B------:R-:W-:-:S02]  /*4020*/  WARPGROUP.DEPBAR.LE gsb0, 0x0 ;  /* 0x00008000000079c5 */ /* 0x000fc40000010000 */
[----:B------:R-:W-:Y:S05]  /*4030*/  @!P0 BRA `(.L_x_22) ;  /* 0x0000002000f88947 */ /* 0x000fea0003800000 */
[----:B------:R-:W4:Y:S04]  /*4040*/  LDL R4, [R1] ;  /* 0x0000000001047983 */ /* 0x000f280000100800 */
[----:B------:R-:W5:Y:S04]  /*4050*/  LDL R5, [R1+0x4] ;  /* 0x0000040001057983 */ /* 0x000f680000100800 */
[----:B------:R-:W3:Y:S04]  /*4060*/  LDL R6, [R1+0x8] ;  /* 0x0000080001067983 */ /* 0x000ee80000100800 */
[----:B------:R-:W2:Y:S04]  /*4070*/  LDL R7, [R1+0xc] ;  /* 0x00000c0001077983 */ /* 0x000ea80000100800 */
        /* <DEDUP_REMOVED lines=100> */
[----:B------:R0:W-:Y:S04]  /*46c0*/  STL [R1+0x4c8], R131 ;  /* 0x0004c88301007387 */ /* 0x0001e80000100800 */
[----:B0-----:R-:W2:Y:S04]  /*46d0*/  LDL R131, [R1+0x1a0] ;  /* 0x0001a00001837983 */ /* 0x001ea80000100800 */
        /* <DEDUP_REMOVED lines=39> */
[----:B0-----:R-:W2:Y:S01]  /*4950*/  LDL R151, [R1+0x1f0] ;  /* 0x0001f00001977983 */ /* 0x001ea20000100800 */
[----:B------:R-:W-:-:S01]  /*4960*/  FADD R3, RZ, R3 ;  /* 0x00000003ff037221 */ /* 0x000fc20000000000 */
[----:B------:R-:W-:Y:S01]  /*4970*/  FADD R2, RZ, R2 ;  /* 0x00000002ff027221 */ /* 0x000fe20000000000 */
[----:B----4-:R-:W-:-:S01]  /*4980*/  FADD R4, RZ, R4 ;  /* 0x00000004ff047221 */ /* 0x010fc20000000000 */
[----:B-----5:R-:W-:Y:S01]  /*4990*/  FADD R5, RZ, R5 ;  /* 0x00000005ff057221 */ /* 0x020fe20000000000 */
[----:B---3--:R-:W-:-:S01]  /*49a0*/  FADD R6, RZ, R6 ;  /* 0x00000006ff067221 */ /* 0x008fc20000000000 */
[----:B--2---:R-:W-:Y:S01]  /*49b0*/  FADD R7, RZ, R7 ;  /* 0x00000007ff077221 */ /* 0x004fe20000000000 */
[----:B------:R-:W-:-:S01]  /*49c0*/  FADD R8, RZ, R8 ;  /* 0x00000008ff087221 */ /* 0x000fc20000000000 */
[----:B------:R-:W-:Y:S01]  /*49d0*/  FADD R9, RZ, R9 ;  /* 0x00000009ff097221 */ /* 0x000fe20000000000 */
        /* <DEDUP_REMOVED lines=13> */
[----:B------:R-:W2:Y:S01]  /*4ab0*/  LDL.LU R131, [R1+0x4c8] ;  /* 0x0004c80001837983 */ /* 0x000ea20000300800 */
        /* <DEDUP_REMOVED lines=13> */
[----:B------:R-:W3:Y:S01]  /*4b90*/  LDL.LU R132, [R1+0x4c4] ;  /* 0x0004c40001847983 */ /* 0x000ee20000300800 */
        /* <DEDUP_REMOVED lines=16> */
[----:B------:R0:W-:Y:S01]  /*4ca0*/  STL [R1+0x200], R133 ;  /* 0x0002008501007387 */ /* 0x0001e20000100800 */
        /* <DEDUP_REMOVED lines=9> */
[----:B0-----:R-:W4:Y:S01]  /*4d40*/  LDL.LU R133, [R1+0x4c0] ;  /* 0x0004c00001857983 */ /* 0x001f220000300800 */
[----:B------:R-:W-:-:S01]  /*4d50*/  FADD R185, RZ, R185 ;  /* 0x000000b9ffb97221 */ /* 0x000fc20000000000 */
[----:B------:R-:W-:Y:S01]  /*4d60*/  FADD R186, RZ, R186 ;  /* 0x000000baffba7221 */ /* 0x000fe20000000000 */
[----:B------:R-:W-:-:S01]  /*4d70*/  FADD R187, RZ, R187 ;  /* 0x000000bbffbb7221 */ /* 0x000fc20000000000 */
        /* <DEDUP_REMOVED lines=10> */
[----:B0-----:R-:W5:Y:S01]  /*4e20*/  LDL.LU R134, [R1+0x4bc] ;  /* 0x0004bc0001867983 */ /* 0x001f620000300800 */
        /* <DEDUP_REMOVED lines=51> */
[----:B0-----:R-:W5:Y:S04]  /*5160*/  LDL.LU R138, [R1+0x4ac] ;  /* 0x0004ac00018a7983 */ /* 0x001f680000300800 */
[----:B------:R0:W-:Y:S01]  /*5170*/  STL [R1+0x218], R139 ;  /* 0x0002188b01007387 */ /* 0x0001e20000100800 */
[----:B------:R-:W-:-:S03]  /*5180*/  FADD R140, RZ, R140 ;  /* 0x0000008cff8c7221 */ /* 0x000fc60000000000 */
        /* <DEDUP_REMOVED lines=34> */
[----:B------:R0:W-:Y:S04]  /*53b0*/  STL [R1+0x248], R151 ;  /* 0x0002489701007387 */ /* 0x0001e80000100800 */
[----:B0-----:R-:W5:Y:S04]  /*53c0*/  LDL.LU R151, [R1+0x478] ;  /* 0x0004780001977983 */ /* 0x001f680000300800 */
[----:B------:R0:W-:Y:S04]  /*53d0*/  STL [R1+0x24c], R3 ;  /* 0x00024c0301007387 */ /* 0x0001e80000100800 */
[----:B------:R1:W-:Y:S01]  /*53e0*/  STL [R1+0x250], R2 ;  /* 0x0002500201007387 */ /* 0x0003e20000100800 */
[----:B0-----:R-:W-:-:S01]  /*53f0*/  FADD R3, RZ, R0 ;  /* 0x00000000ff037221 */ /* 0x001fc20000000000 */
[----:B------:R-:W-:Y:S01]  /*5400*/  FADD R0, RZ, R25 ;  /* 0x00000019ff007221 */ /* 0x000fe20000000000 */
[----:B-1----:R-:W-:-:S03]  /*5410*/  FADD R2, RZ, R24 ;  /* 0x00000018ff027221 */ /* 0x002fc60000000000 */
[----:B------:R0:W-:Y:S04]  /*5420*/  STL [R1+0x254], R3 ;  /* 0x0002540301007387 */ /* 0x0001e80000100800 */
[----:B------:R1:W-:Y:S04]  /*5430*/  STL [R1+0x258], R2 ;  /* 0x0002580201007387 */ /* 0x0003e80000100800 */
[----:B------:R2:W-:Y:S01]  /*5440*/  STL [R1+0x25c], R0 ;  /* 0x00025c0001007387 */ /* 0x0005e20000100800 */
[----:B0-----:R-:W-:-:S01]  /*5450*/  FADD R3, RZ, R26 ;  /* 0x0000001aff037221 */ /* 0x001fc20000000000 */
[----:B-1----:R-:W-:-:S04]  /*5460*/  FADD R2, RZ, R27 ;  /* 0x0000001bff027221 */ /* 0x002fc80000000000 */
[----:B------:R0:W-:Y:S01]  /*5470*/  STL [R1+0x260], R3 ;  /* 0x0002600301007387 */ /* 0x0001e20000100800 */
[----:B--2---:R-:W-:-:S03]  /*5480*/  FADD R0, RZ, R28 ;  /* 0x0000001cff007221 */ /* 0x004fc60000000000 */
        /* <DEDUP_REMOVED lines=207> */
[----:B---3--:R-:W-:-:S04]  /*6180*/  FADD R2, RZ, R132 ;  /* 0x00000084ff027221 */ /* 0x008fc80000000000 */
[----:B------:R5:W-:Y:S01]  /*6190*/  STL [R1+0x404], R3 ;  /* 0x0004040301007387 */ /* 0x000be20000100800 */
[----:B----4-:R-:W-:-:S03]  /*61a0*/  FADD R0, RZ, R133 ;  /* 0x00000085ff007221 */ /* 0x010fc60000000000 */
[----:B------:R0:W-:Y:S04]  /*61b0*/  STL [R1+0x408], R2 ;  /* 0x0004080201007387 */ /* 0x0001e80000100800 */
[----:B------:R1:W-:Y:S01]  /*61c0*/  STL [R1+0x40c], R0 ;  /* 0x00040c0001007387 */ /* 0x0003e20000100800 */
[----:B-----5:R-:W-:-:S01]  /*61d0*/  FADD R3, RZ, R134 ;  /* 0x00000086ff037221 */ /* 0x020fc20000000000 */
[----:B0-----:R-:W-:-:S04]  /*61e0*/  FADD R2, RZ, R135 ;  /* 0x00000087ff027221 */ /* 0x001fc80000000000 */
[----:B------:R0:W-:Y:S01]  /*61f0*/  STL [R1+0x410], R3 ;  /* 0x0004100301007387 */ /* 0x0001e20000100800 */
[----:B-1----:R-:W-:-:S03]  /*6200*/  FADD R0, RZ, R136 ;  /* 0x00000088ff007221 */ /* 0x002fc60000000000 */
        /* <DEDUP_REMOVED lines=32> */
[----:B------:R-:W-:-:S05]  /*6410*/  UMOV UR6, URZ ;  /* 0x0000003f00067c82 */ /* 0x000fca0008000000 */
.L_x_22:
[----:B------:R-:W-:-:S04]  /*6420*/  UIADD3 UR17, UR5, 0x1, URZ ;  /* 0x0000000105117890 */ /* 0x000fc8000fffe03f */
[----:B------:R-:W-:-:S04]  /*6430*/  UISETP.NE.AND UP0, UPT, UR17, 0x4, UPT ;  /* 0x000000041100788c */ /* 0x000fc8000bf05270 */
[----:B------:R-:W-:Y:S02]  /*6440*/  USEL UR8, URZ, 0x1, UP0 ;  /* 0x000000013f087887 */ /* 0x000fe40008000000 */
[----:B------:R-:W-:Y:S02]  /*6450*/  USEL UR17, UR17, URZ, UP0 ;  /* 0x0000003f11117287 */ /* 0x000fe40008000000 */
[----:B------:R-:W-:-:S06]  /*6460*/  ULOP3.LUT UR8, UR4, UR8, URZ, 0x3c, !UPT ;  /* 0x0000000804087292 */ /* 0x000fcc000f8e3c3f */
[----:B0-----:R-:W-:Y:S01]  /*6470*/  IMAD.U32 R0, RZ, RZ, UR8 ;  /* 0x00000008ff007e24 */ /* 0x001fe2000f8e00ff */
[----:B------:R-:W-:-:S06]  /*6480*/  UMOV UR8, 0x1 ;  /* 0x0000000100087882 */ /* 0x000fcc0000000000 */
.L_x_17:
[----:B------:R-:W-:-:S04]  /*6490*/  UISETP.LT.AND UP0, UPT, UR12, 0x1, UPT ;  /* 0x000000010c00788c */ /* 0x000fc8000bf01270 */
[----:B------:R-:W-:-:S04]  /*64a0*/  USEL UR9, UR12, 0x1, UP0 ;  /* 0x000000010c097887 */ /* 0x000fc80008000000 */
[----:B------:R-:W-:-:S04]  /*64b0*/  UIADD3 UR9, UR12, -UR9, URZ ;  /* 0x800000090c097290 */ /* 0x000fc8000fffe03f */
[----:B------:R-:W-:-:S06]  /*64c0*/  UISETP.GE.AND UP0, UPT, UR9, 0x1, UPT ;  /* 0x000000010900788c */ /* 0x000fcc000bf06270 */
[----:B------:R-:W-:-:S13]  /*64d0*/  PLOP3.LUT P0, PT, PT, PT, UP0, 0x80, 0x0 ;  /* 0x000000000000781c */ /* 0x000fda0003f0f008 */
[----:B------:R-:W-:Y:S05]  /*64e0*/  @!P0 BRA `(.L_x_23) ;  /* 0x0000004c00ac8947 */ /* 0x000fea0003800000 */
[----:B------:R-:W-:Y:S01]  /*64f0*/  IMAD.U32 R2, RZ, RZ, UR9 ;  /* 0x00000009ff027e24 */ /* 0x000fe2000f8e00ff */
[----:B------:R-:W-:Y:S01]  /*6500*/  UMOV UR23, UR5 ;  /* 0x0000000500177c82 */ /* 0x000fe20008000000 */
[----:B------:R-:W-:-:S05]  /*6510*/  ULDC UR24, c[0x0][0x50c] ;  /* 0x0001430000187ab9 */ /* 0x000fca0000000800 */
.L_x_31:
[----:B------:R-:W-:-:S06]  /*6520*/  UISETP.NE.AND UP0, UPT, UR22, 0x3, UPT ;  /* 0x000000031600788c */ /* 0x000fcc000bf05270 */
[----:B------:R-:W-:-:S13]  /*6530*/  PLOP3.LUT P1, PT, PT, PT, UP0, 0x80, 0x0 ;  /* 0x000000000000781c */ /* 0x000fda0003f2f008 */
[----:B------:R-:W-:Y:S05]  /*6540*/  @!P1 BRA `(.L_x_24) ;  /* 0x0000000000049947 */ /* 0x000fea0003800000 */
[----:B------:R-:W-:Y:S01]  /*6550*/  BPT.TRAP 0x1 ;  /* 0x000000040000795c */ /* 0x000fe20000300000 */
.L_x_24:
[----:B------:R-:W0:Y:S01]  /*6560*/  S2UR UR9, SR_CgaCtaId ;  /* 0x00000000000979c3 */ /* 0x000e220000008800 */
[----:B------:R-:W-:Y:S01]  /*6570*/  UMOV UR15, 0x400 ;  /* 0x00000400000f7882 */ /* 0x000fe20000000000 */
[----:B------:R-:W-:Y:S01]  /*6580*/  SHF.L.U32 R3, R0, 0x1f, RZ ;  /* 0x0000001f00037819 */ /* 0x000fe200000006ff */
[----:B0-----:R-:W-:-:S04]  /*6590*/  ULEA UR15, UR9, UR15, 0x18 ;  /* 0x0000000f090f7291 */ /* 0x001fc8000f8ec03f */
[----:B------:R-:W-:-:S09]  /*65a0*/  ULEA UR9, UR17, UR15, 0x3 ;  /* 0x0000000f11097291 */ /* 0x000fd2000f8e183f */
[----:B------:R0:W4:Y:S01]  /*65b0*/  SYNCS.PHASECHK.TRANS64.TRYWAIT P0, [UR9], R3 ;  /* 0x00000003ff0075a7 */ /* 0x0001220008000149 */
[----:B------:R-:W-:Y:S05]  /*65c0*/  @!P1 BRA `(.L_x_25) ;  /* 0x0000000000049947 */ /* 0x000fea0003800000 */
[----:B------:R-:W-:Y:S01]  /*65d0*/  BPT.TRAP 0x1 ;  /* 0x000000040000795c */ /* 0x000fe20000300000 */
.L_x_25:
[----:B----4-:R-:W-:Y:S05]  /*65e0*/  @P0 BRA `(.L_x_26) ;  /* 0x0000000000080947 */ /* 0x010fea0003800000 */
[----:B------:R-:W4:Y:S02]  /*65f0*/  SYNCS.PHASECHK.TRANS64.TRYWAIT P0, [UR9], R3 ;  /* 0x00000003ff0075a7 */ /* 0x000f240008000149 */
[----:B----4-:R-:W-:Y:S05]  /*6600*/  @!P0 BRA `(.L_x_27) ;  /* 0x000001d000288947 */ /* 0x010fea0003800000 */
.L_x_26:
        /* <DEDUP_REMOVED lines=64> */
[----:B----4-:R-:W4:Y:S04]  /*6a10*/  LDL.LU.64 R108, [R1] ;  /* 0x00000000016c7983 */ /* 0x010f280000300a00 */
[----:B------:R-:W4:Y:S04]  /*6a20*/  LDL.LU.64 R110, [R1+0x8] ;  /* 0x00000800016e7983 */ /* 0x000f280000300a00 */
        /* <DEDUP_REMOVED lines=61> */
[----:B------:R-:W4:Y:S01]  /*6e00*/  LDL.LU.64 R234, [R1+0x1f8] ;  /* 0x0001f80001ea7983 */ /* 0x000f220000300a00 */
[----:B------:R-:W-:-:S02]  /*6e10*/  UIADD3 UR9, UR15, 0x8100, URZ ;  /* 0x000081000f097890 */ /* 0x000fc4000fffe03f */
[----:B------:R-:W-:Y:S02]  /*6e20*/  UISETP.NE.AND UP0, UPT, UR7, URZ, UPT ;  /* 0x0000003f0700728c */ /* 0x000fe4000bf05270 */
[----:B------:R-:W-:Y:S02]  /*6e30*/  USHF.R.U32.HI UR9, URZ, 0x4, UR9 ;  /* 0x000000043f097899 */ /* 0x000fe40008011609 */
[----:B------:R-:W-:Y:S02]  /*6e40*/  USEL UR8, UR8, URZ, !UP0 ;  /* 0x0000003f08087287 */ /* 0x000fe4000c000000 */
[----:B------:R-:W-:Y:S02]  /*6e50*/  ULOP3.LUT UR9, UR9, 0x3fff, URZ, 0xc0, !UPT ;  /* 0x00003fff09097892 */ /* 0x000fe4000f8ec03f */
[----:B------:R-:W-:Y:S02]  /*6e60*/  ULOP3.LUT UR7, UR16, 0x10000, URZ, 0xfc, !UPT ;  /* 0x0001000010077892 */ /* 0x000fe4000f8efc3f */
[----:B------:R-:W-:-:S02]  /*6e70*/  ULOP3.LUT UR9, UR9, 0x10000, URZ, 0xfc, !UPT ;  /* 0x0001000009097892 */ /* 0x000fc4000f8efc3f */
[----:B------:R-:W-:Y:S02]  /*6e80*/  UISETP.NE.U32.AND UP0, UPT, UR8, URZ, UPT ;  /* 0x0000003f0800728c */ /* 0x000fe4000bf05070 */
[----:B------:R-:W-:Y:S02]  /*6e90*/  ULEA UR8, UR17, UR7, 0x9 ;  /* 0x0000000711087291 */ /* 0x000fe4000f8e483f */
[----:B------:R-:W-:Y:S01]  /*6ea0*/  ULEA UR10, UR17, UR9, 0x9 ;  /* 0x00000009110a7291 */ /* 0x000fe2000f8e483f */
[----:B------:R-:W-:Y:S02]  /*6eb0*/  UMOV UR11, 0xc0000010 ;  /* 0xc0000010000b7882 */ /* 0x000fe40000000000 */
[----:B------:R-:W-:Y:S01]  /*6ec0*/  UMOV UR9, 0xc0000010 ;  /* 0xc000001000097882 */ /* 0x000fe20000000000 */
[----:B----4-:R-:W-:-:S06]  /*6ed0*/  WARPGROUP.ARRIVE ;  /* 0x00000000000079c5 */ /* 0x010fcc0000000000 */
[----:B------:R-:W-:Y:S03]  /*6ee0*/  QGMMA.64x256x32.F32.E5M2.E5M2 R108, gdesc[UR8], R108, UP0, gsb0 ;  /* 0x03e00000086c79f3 */ /* 0x000fe6000b80386c */
[----:B------:R-:W-:Y:S02]  /*6ef0*/  WARPGROUP.DEPBAR.LE gsb0, 0x0 ;  /* 0x00008000000079c5 */ /* 0x000fe40000010000 */
[----:B------:R-:W-:Y:S01]  /*6f00*/  STL.64 [R1], R108 ;  /* 0x0000006c01007387 */ /* 0x000fe20000100a00 */
[----:B0-----:R-:W-:-:S03]  /*6f10*/  IMAD.MOV.U32 R3, RZ, RZ, R108 ;  /* 0x000000ffff037224 */ /* 0x001fc600078e006c */
        /* <DEDUP_REMOVED lines=63> */
[----:B0-----:R0:W5:Y:S04]  /*7310*/  LDL.LU.64 R234, [R1+0x670] ;  /* 0x0006700001ea7983 */ /* 0x0011680000300a00 */
[----:B------:R0:W5:Y:S04]  /*7320*/  LDL.LU.64 R232, [R1+0x668] ;  /* 0x0006680001e87983 */ /* 0x0001680000300a00 */
        /* <DEDUP_REMOVED lines=62> */
[----:B------:R-:W-:Y:S01]  /*7710*/  UIADD3 UR8, UR8, 0x100, URZ ;  /* 0x0000010008087890 */ /* 0x000fe2000fffe03f */
[----:B------:R-:W-:Y:S01]  /*7720*/  UMOV UR9, 0xc0000010 ;  /* 0xc000001000097882 */ /* 0x000fe20000000000 */
[----:B------:R-:W-:Y:S01]  /*7730*/  UIADD3 UR6, UR6, 0x1, URZ ;  /* 0x0000000106067890 */ /* 0x000fe2000fffe03f */
[----:B----4-:R-:W-:-:S06]  /*7740*/  WARPGROUP.ARRIVE ;  /* 0x00000000000079c5 */ /* 0x010fcc0000000000 */
[----:B------:R-:W-:Y:S01]  /*7750*/  QGMMA.64x256x32.F32.E5M2.E5M2 R24, gdesc[UR8], R24, UP0, gsb0 ;  /* 0x03e00000081879f3 */ /* 0x000fe2000b803818 */
[----:B------:R-:W-:-:S04]  /*7760*/  UISETP.NE.AND UP0, UPT, UR6, UR24, UPT ;  /* 0x000000180600728c */ /* 0x000fc8000bf05270 */
[----:B------:R-:W-:-:S06]  /*7770*/  USEL UR7, URZ, 0x1, UP0 ;  /* 0x000000013f077887 */ /* 0x000fcc0008000000 */
[----:B------:R-:W-:Y:S01]  /*7780*/  ISETP.NE.AND P0, PT, RZ, UR7, PT ;  /* 0x00000007ff007c0c */ /* 0x000fe2000bf05270 */
[----:B------:R-:W-:-:S12]  /*7790*/  WARPGROUP.DEPBAR.LE gsb0, 0x0 ;  /* 0x00008000000079c5 */ /* 0x000fd80000010000 */
[----:B0-----:R-:W-:Y:S05]  /*77a0*/  @!P0 BRA `(.L_x_28) ;  /* 0x00000038008c8947 */ /* 0x001fea0003800000 */
[----:B------:R0:W-:Y:S04]  /*77b0*/  STL [R1+0x660], R31 ;  /* 0x0006601f01007387 */ /* 0x0001e80000100800 */
[----:B------:R4:W-:Y:S01]  /*77c0*/  STL [R1+0x65c], R32 ;  /* 0x00065c2001007387 */ /* 0x0009e20000100800 */
[----:B0-----:R-:W-:-:S03]  /*77d0*/  IMAD.MOV.U32 R31, RZ, RZ, R3 ;  /* 0x000000ffff1f7224 */ /* 0x001fc600078e0003 */
[----:B----4-:R-:W4:Y:S04]  /*77e0*/  LDL R32, [R1+0x4] ;  /* 0x0000040001207983 */ /* 0x010f280000100800 */
[----:B------:R0:W-:Y:S04]  /*77f0*/  STL [R1+0x658], R33 ;  /* 0x0006582101007387 */ /* 0x0001e80000100800 */
[----:B0-----:R-:W2:Y:S04]  /*7800*/  LDL R33, [R1+0x8] ;  /* 0x0000080001217983 */ /* 0x001ea80000100800 */
[----:B------:R0:W-:Y:S04]  /*7810*/  STL [R1+0x654], R34 ;  /* 0x0006542201007387 */ /* 0x0001e80000100800 */
[----:B0-----:R-:W3:Y:S04]  /*7820*/  LDL R34, [R1+0xc] ;  /* 0x00000c0001227983 */ /* 0x001ee80000100800 */
        /* <DEDUP_REMOVED lines=175> */
[----:B0-----:R-:W3:Y:S04]  /*8320*/  LDL.LU R122, [R1+0x200] ;  /* 0x00020000017a7983 */ /* 0x001ee80000300800 */
        /* <DEDUP_REMOVED lines=14> */
[----:B------:R-:W3:Y:S04]  /*8410*/  LDL.LU R3, [R1+0x234] ;  /* 0x0002340001037983 */ /* 0x000ee80000300800 */
        /* <DEDUP_REMOVED lines=46> */
[----:B-----5:R0:W-:Y:S04]  /*8700*/  STL [R1+0x478], R0 ;  /* 0x0004780001007387 */ /* 0x0201e80000100800 */
[----:B0-----:R-:W3:Y:S01]  /*8710*/  LDL R0, [R1+0x168] ;  /* 0x0001680001007983 */ /* 0x001ee20000100800 */
[----:B------:R-:W-:-:S01]  /*8720*/  FADD R4, R31, R4 ;  /* 0x000000041f047221 */ /* 0x000fc20000000000 */
[----:B----4-:R-:W-:Y:S01]  /*8730*/  FADD R5, R32, R5 ;  /* 0x0000000520057221 */ /* 0x010fe20000000000 */
[----:B--2---:R-:W-:-:S01]  /*8740*/  FADD R6, R33, R6 ;  /* 0x0000000621067221 */ /* 0x004fc20000000000 */
[----:B------:R-:W2:Y:S01]  /*8750*/  LDL.LU R31, [R1+0x660] ;  /* 0x00066000011f7983 */ /* 0x000ea20000300800 */
[----:B---3--:R-:W-:-:S01]  /*8760*/  FADD R7, R34, R7 ;  /* 0x0000000722077221 */ /* 0x008fc20000000000 */
[----:B------:R-:W-:-:S02]  /*8770*/  FADD R8, R35, R8 ;  /* 0x0000000823087221 */ /* 0x000fc40000000000 */
[----:B------:R-:W3:Y:S01]  /*8780*/  LDL.LU R32, [R1+0x65c] ;  /* 0x00065c0001207983 */ /* 0x000ee20000300800 */
[----:B------:R-:W-:-:S03]  /*8790*/  FADD R9, R36, R9 ;  /* 0x0000000924097221 */ /* 0x000fc60000000000 */
[----:B------:R-:W4:Y:S01]  /*87a0*/  LDL.LU R33, [R1+0x658] ;  /* 0x0006580001217983 */ /* 0x000f220000300800 */
        /* <DEDUP_REMOVED lines=160> */
[----:B------:R-:W-:-:S01]  /*91b0*/  FADD R218, R117, R218 ;  /* 0x000000da75da7221 */ /* 0x000fc20000000000 */
[----:B------:R-:W-:Y:S02]  /*91c0*/  FADD R122, R124, R122 ;  /* 0x0000007a7c7a7221 */ /* 0x000fe40000000000 */
[----:B------:R-:W4:Y:S01]  /*91d0*/  LDL.LU R114, [R1+0x514] ;  /* 0x0005140001727983 */ /* 0x000f220000300800 */
[----:B------:R-:W-:-:S03]  /*91e0*/  FADD R219, R118, R219 ;  /* 0x000000db76db7221 */ /* 0x000fc60000000000 */
[----:B------:R-:W4:Y:S01]  /*91f0*/  LDL.LU R115, [R1+0x510] ;  /* 0x0005100001737983 */ /* 0x000f220000300800 */
[----:B------:R-:W-:-:S03]  /*9200*/  FADD R220, R119, R220 ;  /* 0x000000dc77dc7221 */ /* 0x000fc60000000000 */
[----:B------:R-:W4:Y:S01]  /*9210*/  LDL.LU R116, [R1+0x50c] ;  /* 0x00050c0001747983 */ /* 0x000f220000300800 */
[----:B------:R-:W-:-:S03]  /*9220*/  FADD R221, R120, R221 ;  /* 0x000000dd78dd7221 */ /* 0x000fc60000000000 */
[----:B------:R-:W4:Y:S04]  /*9230*/  LDL.LU R117, [R1+0x508] ;  /* 0x0005080001757983 */ /* 0x000f280000300800 */
[----:B------:R-:W4:Y:S04]  /*9240*/  LDL.LU R118, [R1+0x504] ;  /* 0x0005040001767983 */ /* 0x000f280000300800 */
[----:B------:R-:W4:Y:S04]  /*9250*/  LDL.LU R119, [R1+0x500] ;  /* 0x0005000001777983 */ /* 0x000f280000300800 */
[----:B------:R-:W4:Y:S01]  /*9260*/  LDL.LU R120, [R1+0x4fc] ;  /* 0x0004fc0001787983 */ /* 0x000f220000300800 */
[----:B------:R-:W-:-:S01]  /*9270*/  FADD R237, R126, R237 ;  /* 0x000000ed7eed7221 */ /* 0x000fc20000000000 */
[----:B------:R-:W-:Y:S01]  /*9280*/  FADD R236, R128, R236 ;  /* 0x000000ec80ec7221 */ /* 0x000fe20000000000 */
[----:B------:R-:W-:-:S01]  /*9290*/  FADD R225, R150, R225 ;  /* 0x000000e196e17221 */ /* 0x000fc20000000000 */
[----:B------:R0:W-:Y:S01]  /*92a0*/  STL [R1+0x200], R122 ;  /* 0x0002007a01007387 */ /* 0x0001e20000100800 */
[----:B------:R-:W-:-:S01]  /*92b0*/  FADD R228, R146, R228 ;  /* 0x000000e492e47221 */ /* 0x000fc20000000000 */
[----:B------:R-:W-:Y:S01]  /*92c0*/  FADD R230, R143, R230 ;  /* 0x000000e68fe67221 */ /* 0x000fe20000000000 */
[----:B------:R-:W-:-:S01]  /*92d0*/  FADD R231, R141, R231 ;  /* 0x000000e78de77221 */ /* 0x000fc20000000000 */
[----:B------:R-:W-:Y:S01]  /*92e0*/  FADD R223, R2, R223 ;  /* 0x000000df02df7221 */ /* 0x000fe20000000000 */
[----:B------:R-:W-:-:S01]  /*92f0*/  FADD R222, R0, R222 ;  /* 0x000000de00de7221 */ /* 0x000fc20000000000 */
[----:B------:R-:W-:Y:S01]  /*9300*/  FADD R224, R151, R224 ;  /* 0x000000e097e07221 */ /* 0x000fe20000000000 */
[----:B------:R-:W-:-:S01]  /*9310*/  FADD R226, R149, R226 ;  /* 0x000000e295e27221 */ /* 0x000fc20000000000 */
[----:B------:R-:W-:Y:S01]  /*9320*/  FADD R227, R147, R227 ;  /* 0x000000e393e37221 */ /* 0x000fe20000000000 */
[----:B------:R-:W-:-:S01]  /*9330*/  FADD R229, R145, R229 ;  /* 0x000000e591e57221 */ /* 0x000fc20000000000 */
[----:B0-----:R-:W2:Y:S01]  /*9340*/  LDL.LU R122, [R1+0x204] ;  /* 0x00020400017a7983 */ /* 0x001ea20000300800 */
[----:B------:R-:W-:-:S01]  /*9350*/  FADD R232, R136, R232 ;  /* 0x000000e888e87221 */ /* 0x000fc20000000000 */
[----:B------:R-:W-:Y:S01]  /*9360*/  FADD R233, R134, R233 ;  /* 0x000000e986e97221 */ /* 0x000fe20000000000 */
[----:B------:R-:W-:-:S01]  /*9370*/  FADD R234, R132, R234 ;  /* 0x000000ea84ea7221 */ /* 0x000fc20000000000 */
[----:B------:R-:W3:Y:S01]  /*9380*/  LDL.LU R124, [R1+0x208] ;  /* 0x00020800017c7983 */ /* 0x000ee20000300800 */
[----:B------:R-:W-:-:S03]  /*9390*/  FADD R235, R130, R235 ;  /* 0x000000eb82eb7221 */ /* 0x000fc60000000000 */
[----:B------:R-:W4:Y:S04]  /*93a0*/  LDL.LU R126, [R1+0x20c] ;  /* 0x00020c00017e7983 */ /* 0x000f280000300800 */
[----:B------:R-:W4:Y:S04]  /*93b0*/  LDL.LU R128, [R1+0x210] ;  /* 0x0002100001807983 */ /* 0x000f280000300800 */
[----:B------:R-:W4:Y:S04]  /*93c0*/  LDL.LU R150, [R1+0x214] ;  /* 0x0002140001967983 */ /* 0x000f280000300800 */
[----:B------:R-:W4:Y:S04]  /*93d0*/  LDL.LU R146, [R1+0x218] ;  /* 0x0002180001927983 */ /* 0x000f280000300800 */
[----:B------:R-:W4:Y:S04]  /*93e0*/  LDL.LU R143, [R1+0x21c] ;  /* 0x00021c00018f7983 */ /* 0x000f280000300800 */
[----:B------:R-:W4:Y:S04]  /*93f0*/  LDL.LU R141, [R1+0x220] ;  /* 0x00022000018d7983 */ /* 0x000f280000300800 */
[----:B------:R-:W4:Y:S04]  /*9400*/  LDL.LU R2, [R1+0x224] ;  /* 0x0002240001027983 */ /* 0x000f280000300800 */
[----:B------:R-:W4:Y:S04]  /*9410*/  LDL.LU R0, [R1+0x228] ;  /* 0x0002280001007983 */ /* 0x000f280000300800 */
[----:B------:R-:W4:Y:S04]  /*9420*/  LDL R130, [R1+0x1e0] ;  /* 0x0001e00001827983 */ /* 0x000f280000100800 */
[----:B------:R-:W4:Y:S04]  /*9430*/  LDL R132, [R1+0x1e4] ;  /* 0x0001e40001847983 */ /* 0x000f280000100800 */
[----:B------:R-:W4:Y:S04]  /*9440*/  LDL R134, [R1+0x1e8] ;  /* 0x0001e80001867983 */ /* 0x000f280000100800 */
[----:B------:R-:W4:Y:S04]  /*9450*/  LDL R136, [R1+0x1ec] ;  /* 0x0001ec0001887983 */ /* 0x000f280000100800 */
[----:B------:R-:W4:Y:S04]  /*9460*/  LDL R151, [R1+0x1f0] ;  /* 0x0001f00001977983 */ /* 0x000f280000100800 */
[----:B------:R-:W4:Y:S04]  /*9470*/  LDL R149, [R1+0x1f4] ;  /* 0x0001f40001957983 */ /* 0x000f280000100800 */
[----:B------:R-:W4:Y:S04]  /*9480*/  LDL R147, [R1+0x1f8] ;  /* 0x0001f80001937983 */ /* 0x000f280000100800 */
[----:B------:R-:W4:Y:S01]  /*9490*/  LDL R145, [R1+0x1fc] ;  /* 0x0001fc0001917983 */ /* 0x000f220000100800 */
[----:B------:R-:W-:-:S01]  /*94a0*/  FADD R137, R138, R137 ;  /* 0x000000898a897221 */ /* 0x000fc20000000000 */
[----:B------:R-:W-:Y:S01]  /*94b0*/  FADD R133, R135, R133 ;  /* 0x0000008587857221 */ /* 0x000fe20000000000 */
[----:B------:R-:W-:-:S01]  /*94c0*/  FADD R3, R131, R3 ;  /* 0x0000000383037221 */ /* 0x000fc20000000000 */
[----:B--2---:R-:W-:-:S02]  /*94d0*/  FADD R122, R121, R122 ;  /* 0x0000007a797a7221 */ /* 0x004fc40000000000 */
[----:B------:R-:W2:Y:S01]  /*94e0*/  LDL.LU R121, [R1+0x4f8] ;  /* 0x0004f80001797983 */ /* 0x000ea20000300800 */
[----:B---3--:R-:W-:-:S03]  /*94f0*/  FADD R124, R123, R124 ;  /* 0x0000007c7b7c7221 */ /* 0x008fc60000000000 */
[----:B------:R0:W-:Y:S01]  /*9500*/  STL [R1+0x204], R122 ;  /* 0x0002047a01007387 */ /* 0x0001e20000100800 */
[----:B----4-:R-:W-:-:S01]  /*9510*/  FADD R126, R125, R126 ;  /* 0x0000007e7d7e7221 */ /* 0x010fc20000000000 */
[----:B------:R-:W-:Y:S02]  /*9520*/  FADD R128, R127, R128 ;  /* 0x000000807f807221 */ /* 0x000fe40000000000 */
[----:B0-----:R-:W3:Y:S04]  /*9530*/  LDL.LU R122, [R1+0x4f4] ;  /* 0x0004f400017a7983 */ /* 0x001ee80000300800 */
[----:B------:R-:W4:Y:S04]  /*9540*/  LDL.LU R123, [R1+0x4f0] ;  /* 0x0004f000017b7983 */ /* 0x000f280000300800 */
[----:B------:R0:W-:Y:S01]  /*9550*/  STL [R1+0x208], R124 ;  /* 0x0002087c01007387 */ /* 0x0001e20000100800 */
[----:B------:R-:W-:-:S01]  /*9560*/  FADD R150, R129, R150 ;  /* 0x0000009681967221 */ /* 0x000fc20000000000 */
[----:B------:R-:W-:Y:S01]  /*9570*/  FADD R146, R148, R146 ;  /* 0x0000009294927221 */ /* 0x000fe20000000000 */
[----:B------:R-:W-:-:S01]  /*9580*/  FADD R143, R144, R143 ;  /* 0x0000008f908f7221 */ /* 0x000fc20000000000 */
[----:B------:R-:W-:Y:S01]  /*9590*/  FADD R141, R142, R141 ;  /* 0x0000008d8e8d7221 */ /* 0x000fe20000000000 */
[----:B0-----:R-:W4:Y:S04]  /*95a0*/  LDL.LU R124, [R1+0x4ec] ;  /* 0x0004ec00017c7983 */ /* 0x001f280000300800 */
[----:B------:R-:W4:Y:S04]  /*95b0*/  LDL.LU R125, [R1+0x4e8] ;  /* 0x0004e800017d7983 */ /* 0x000f280000300800 */
[----:B------:R0:W-:Y:S01]  /*95c0*/  STL [R1+0x20c], R126 ;  /* 0x00020c7e01007387 */ /* 0x0001e20000100800 */
[----:B------:R-:W-:-:S01]  /*95d0*/  FADD R2, R140, R2 ;  /* 0x000000028c027221 */ /* 0x000fc20000000000 */
[----:B------:R-:W-:-:S02]  /*95e0*/  FADD R0, R139, R0 ;  /* 0x000000008b007221 */ /* 0x000fc40000000000 */
[----:B0-----:R-:W4:Y:S04]  /*95f0*/  LDL.LU R126, [R1+0x4e4] ;  /* 0x0004e400017e7983 */ /* 0x001f280000300800 */
[----:B------:R-:W4:Y:S04]  /*9600*/  LDL.LU R127, [R1+0x4e0] ;  /* 0x0004e000017f7983 */ /* 0x000f280000300800 */
[----:B------:R0:W-:Y:S04]  /*9610*/  STL [R1+0x210], R128 ;  /* 0x0002108001007387 */ /* 0x0001e80000100800 */
[----:B0-----:R-:W4:Y:S04]  /*9620*/  LDL.LU R128, [R1+0x4dc] ;  /* 0x0004dc0001807983 */ /* 0x001f280000300800 */
[----:B------:R-:W4:Y:S04]  /*9630*/  LDL.LU R129, [R1+0x4d8] ;  /* 0x0004d80001817983 */ /* 0x000f280000300800 */
[----:B------:R-:W-:Y:S04]  /*9640*/  STL [R1+0x214], R150 ;  /* 0x0002149601007387 */ /* 0x000fe80000100800 */
[----:B------:R-:W-:Y:S04]  /*9650*/  STL [R1+0x218], R146 ;  /* 0x0002189201007387 */ /* 0x000fe80000100800 */
[----:B------:R-:W-:Y:S04]  /*9660*/  STL [R1+0x21c], R143 ;  /* 0x00021c8f01007387 */ /* 0x000fe80000100800 */
[----:B------:R-:W-:Y:S04]  /*9670*/  STL [R1+0x220], R141 ;  /* 0x0002208d01007387 */ /* 0x000fe80000100800 */
[----:B------:R-:W-:Y:S04]  /*9680*/  STL [R1+0x224], R2 ;  /* 0x0002240201007387 */ /* 0x000fe80000100800 */
[----:B------:R-:W-:Y:S04]  /*9690*/  STL [R1+0x228], R0 ;  /* 0x0002280001007387 */ /* 0x000fe80000100800 */
[----:B------:R-:W2:Y:S04]  /*96a0*/  LDL.LU R131, [R1+0x238] ;  /* 0x0002380001837983 */ /* 0x000ea80000300800 */
[----:B------:R-:W-:Y:S04]  /*96b0*/  STL [R1+0x22c], R137 ;  /* 0x00022c8901007387 */ /* 0x000fe80000100800 */
[----:B------:R0:W-:Y:S04]  /*96c0*/  STL [R1+0x230], R133 ;  /* 0x0002308501007387 */ /* 0x0001e80000100800 */
[----:B0-----:R-:W3:Y:S04]  /*96d0*/  LDL.LU R133, [R1+0x23c] ;  /* 0x00023c0001857983 */ /* 0x001ee80000300800 */
[----:B------:R-:W4:Y:S04]  /*96e0*/  LDL.LU R135, [R1+0x240] ;  /* 0x0002400001877983 */ /* 0x000f280000300800 */
[----:B------:R0:W-:Y:S04]  /*96f0*/  STL [R1+0x234], R3 ;  /* 0x0002340301007387 */ /* 0x0001e80000100800 */
        /* <DEDUP_REMOVED lines=11> */
[----:B0-----:R-:W4:Y:S04]  /*97b0*/  LDL.LU R3, [R1+0x270] ;  /* 0x0002700001037983 */ /* 0x001f280000300800 */
[----:B------:R-:W4:Y:S04]  /*97c0*/  LDL.LU R2, [R1+0x274] ;  /* 0x0002740001027983 */ /* 0x000f280000300800 */
[----:B------:R-:W4:Y:S01]  /*97d0*/  LDL.LU R0, [R1+0x278] ;  /* 0x0002780001007983 */ /* 0x000f220000300800 */
[----:B--2---:R-:W-:-:S03]  /*97e0*/  FADD R131, R130, R131 ;  /* 0x0000008382837221 */ /* 0x004fc60000000000 */
[----:B------:R-:W2:Y:S04]  /*97f0*/  LDL.LU R130, [R1+0x4d4] ;  /* 0x0004d40001827983 */ /* 0x000ea80000300800 */
[----:B------:R0:W-:Y:S04]  /*9800*/  STL [R1+0x238], R131 ;  /* 0x0002388301007387 */ /* 0x0001e80000100800 */
[----:B0-----:R-:W2:Y:S01]  /*9810*/  LDL.LU R131, [R1+0x4d0] ;  /* 0x0004d00001837983 */ /* 0x001ea20000300800 */
[----:B---3--:R-:W-:-:S03]  /*9820*/  FADD R133, R132, R133 ;  /* 0x0000008584857221 */ /* 0x008fc60000000000 */
[----:B------:R-:W3:Y:S01]  /*9830*/  LDL.LU R132, [R1+0x4cc] ;  /* 0x0004cc0001847983 */ /* 0x000ee20000300800 */
[----:B----4-:R-:W-:-:S03]  /*9840*/  FADD R135, R134, R135 ;  /* 0x0000008786877221 */ /* 0x010fc60000000000 */
[----:B------:R0:W-:Y:S01]  /*9850*/  STL [R1+0x23c], R133 ;  /* 0x00023c8501007387 */ /* 0x0001e20000100800 */
[----:B------:R-:W-:-:S03]  /*9860*/  FADD R137, R136, R137 ;  /* 0x0000008988897221 */ /* 0x000fc60000000000 */
[----:B0-----:R-:W4:Y:S01]  /*9870*/  LDL.LU R133, [R1+0x4c8] ;  /* 0x0004c80001857983 */ /* 0x001f220000300800 */
[----:B------:R-:W-:-:S03]  /*9880*/  FADD R150, R151, R150 ;  /* 0x0000009697967221 */ /* 0x000fc60000000000 */
[----:B------:R-:W4:Y:S01]  /*9890*/  LDL.LU R134, [R1+0x4c4] ;  /* 0x0004c40001867983 */ /* 0x000f220000300800 */
[----:B------:R-:W-:-:S03]  /*98a0*/  FADD R148, R149, R148 ;  /* 0x0000009495947221 */ /* 0x000fc60000000000 */
[----:B------:R0:W-:Y:S01]  /*98b0*/  STL [R1+0x240], R135 ;  /* 0x0002408701007387 */ /* 0x0001e20000100800 */
[----:B------:R-:W-:-:S01]  /*98c0*/  FADD R146, R147, R146 ;  /* 0x0000009293927221 */ /* 0x000fc20000000000 */
[----:B------:R-:W-:Y:S02]  /*98d0*/  FADD R144, R145, R144 ;  /* 0x0000009091907221 */ /* 0x000fe40000000000 */
[----:B0-----:R-:W4:Y:S01]  /*98e0*/  LDL.LU R135, [R1+0x4c0] ;  /* 0x0004c00001877983 */ /* 0x001f220000300800 */
[----:B------:R-:W-:-:S03]  /*98f0*/  FADD R143, R24, R143 ;  /* 0x0000008f188f7221 */ /* 0x000fc60000000000 */
[----:B------:R-:W4:Y:S01]  /*9900*/  LDL.LU R136, [R1+0x4bc] ;  /* 0x0004bc0001887983 */ /* 0x000f220000300800 */
[----:B------:R-:W-:-:S03]  /*9910*/  FADD R142, R25, R142 ;  /* 0x0000008e198e7221 */ /* 0x000fc60000000000 */
[----:B------:R0:W-:Y:S01]  /*9920*/  STL [R1+0x244], R137 ;  /* 0x0002448901007387 */ /* 0x0001e20000100800 */
[----:B------:R-:W-:-:S01]  /*9930*/  FADD R141, R26, R141 ;  /* 0x0000008d1a8d7221 */ /* 0x000fc20000000000 */
[----:B------:R-:W-:Y:S01]  /*9940*/  FADD R140, R27, R140 ;  /* 0x0000008c1b8c7221 */ /* 0x000fe20000000000 */
[----:B------:R-:W-:-:S01]  /*9950*/  FADD R139, R28, R139 ;  /* 0x0000008b1c8b7221 */ /* 0x000fc20000000000 */
[----:B0-----:R-:W4:Y:S04]  /*9960*/  LDL.LU R137, [R1+0x4b8] ;  /* 0x0004b80001897983 */ /* 0x001f280000300800 */
[----:B------:R0:W-:Y:S01]  /*9970*/  STL [R1+0x248], R150 ;  /* 0x0002489601007387 */ /* 0x0001e20000100800 */
[----:B------:R-:W-:-:S03]  /*9980*/  FADD R138, R29, R138 ;  /* 0x0000008a1d8a7221 */ /* 0x000fc60000000000 */
[----:B------:R1:W-:Y:S04]  /*9990*/  STL [R1+0x24c], R148 ;  /* 0x00024c9401007387 */ /* 0x0003e80000100800 */
        /* <DEDUP_REMOVED lines=9> */
[----:B------:R1:W-:Y:S04]  /*9a30*/  STL [R1+0x268], R139 ;  /* 0x0002688b01007387 */ /* 0x0003e80000100800 */
[----:B------:R1:W-:Y:S04]  /*9a40*/  STL [R1+0x26c], R138 ;  /* 0x00026c8a01007387 */ /* 0x0003e80000100800 */
[----:B------:R-:W2:Y:S04]  /*9a50*/  LDL.LU R151, [R1+0x27c] ;  /* 0x00027c0001977983 */ /* 0x000ea80000300800 */
[----:B------:R1:W-:Y:S04]  /*9a60*/  STL [R1+0x270], R3 ;  /* 0x0002700301007387 */ /* 0x0003e80000100800 */
[----:B0-----:R-:W3:Y:S04]  /*9a70*/  LDL.LU R150, [R1+0x280] ;  /* 0x0002800001967983 */ /* 0x001ee80000300800 */
[----:B------:R0:W-:Y:S04]  /*9a80*/  STL [R1+0x274], R2 ;  /* 0x0002740201007387 */ /* 0x0001e80000100800 */
[----:B------:R-:W4:Y:S04]  /*9a90*/  LDL.LU R149, [R1+0x284] ;  /* 0x0002840001957983 */ /* 0x000f280000300800 */
[----:B------:R0:W-:Y:S04]  /*9aa0*/  STL [R1+0x278], R0 ;  /* 0x0002780001007387 */ /* 0x0001e80000100800 */
[----:B-1----:R-:W4:Y:S04]  /*9ab0*/  LDL.LU R148, [R1+0x288] ;  /* 0x0002880001947983 */ /* 0x002f280000300800 */
        /* <DEDUP_REMOVED lines=12> */
[----:B------:R-:W4:Y:S01]  /*9b80*/  LDL.LU R0, [R1+0x2bc] ;  /* 0x0002bc0001007983 */ /* 0x000f220000300800 */
[----:B--2---:R-:W-:-:S01]  /*9b90*/  FADD R151, R33, R151 ;  /* 0x0000009721977221 */ /* 0x004fc20000000000 */
[----:B---3--:R-:W-:-:S04]  /*9ba0*/  FADD R150, R34, R150 ;  /* 0x0000009622967221 */ /* 0x008fc80000000000 */
[----:B------:R0:W-:Y:S01]  /*9bb0*/  STL [R1+0x27c], R151 ;  /* 0x00027c9701007387 */ /* 0x0001e20000100800 */
[----:B----4-:R-:W-:-:S03]  /*9bc0*/  FADD R149, R35, R149 ;  /* 0x0000009523957221 */ /* 0x010fc60000000000 */
[----:B------:R1:W-:Y:S01]  /*9bd0*/  STL [R1+0x280], R150 ;  /* 0x0002809601007387 */ /* 0x0003e20000100800 */
[----:B------:R-:W-:-:S03]  /*9be0*/  FADD R148, R36, R148 ;  /* 0x0000009424947221 */ /* 0x000fc60000000000 */
        /* <DEDUP_REMOVED lines=24> */
[----:B0-----:R-:W4:Y:S01]  /*9d70*/  LDL.LU R151, [R1+0x2c0] ;  /* 0x0002c00001977983 */ /* 0x001f220000300800 */
[----:B------:R-:W-:-:S03]  /*9d80*/  FADD R0, R49, R0 ;  /* 0x0000000031007221 */ /* 0x000fc60000000000 */
[----:B------:R0:W-:Y:S04]  /*9d90*/  STL [R1+0x2b4], R3 ;  /* 0x0002b40301007387 */ /* 0x0001e80000100800 */
[----:B-1----:R-:W4:Y:S04]  /*9da0*/  LDL.LU R150, [R1+0x2c4] ;  /* 0x0002c40001967983 */ /* 0x002f280000300800 */
[----:B------:R1:W-:Y:S04]  /*9db0*/  STL [R1+0x2b8], R2 ;  /* 0x0002b80201007387 */ /* 0x0003e80000100800 */
[----:B--2---:R-:W2:Y:S04]  /*9dc0*/  LDL.LU R149, [R1+0x2c8] ;  /* 0x0002c80001957983 */ /* 0x004ea80000300800 */
[----:B------:R1:W-:Y:S04]  /*9dd0*/  STL [R1+0x2bc], R0 ;  /* 0x0002bc0001007387 */ /* 0x0003e80000100800 */
[----:B---3--:R-:W3:Y:S04]  /*9de0*/  LDL.LU R148, [R1+0x2cc] ;  /* 0x0002cc0001947983 */ /* 0x008ee80000300800 */
[----:B----4-:R-:W4:Y:S04]  /*9df0*/  LDL.LU R147, [R1+0x2d0] ;  /* 0x0002d00001937983 */ /* 0x010f280000300800 */
        /* <DEDUP_REMOVED lines=10> */
[----:B-1----:R-:W4:Y:S04]  /*9ea0*/  LDL.LU R2, [R1+0x2fc] ;  /* 0x0002fc0001027983 */ /* 0x002f280000300800 */
[----:B------:R-:W4:Y:S01]  /*9eb0*/  LDL.LU R0, [R1+0x300] ;  /* 0x0003000001007983 */ /* 0x000f220000300800 */
[----:B------:R-:W-:-:S01]  /*9ec0*/  FADD R151, R50, R151 ;  /* 0x0000009732977221 */ /* 0x000fc20000000000 */
[----:B------:R-:W-:-:S04]  /*9ed0*/  FADD R150, R51, R150 ;  /* 0x0000009633967221 */ /* 0x000fc80000000000 */
[----:B------:R0:W-:Y:S01]  /*9ee0*/  STL [R1+0x2c0], R151 ;  /* 0x0002c09701007387 */ /* 0x0001e20000100800 */
[----:B--2---:R-:W-:-:S03]  /*9ef0*/  FADD R149, R52, R149 ;  /* 0x0000009534957221 */ /* 0x004fc60000000000 */
[----:B------:R1:W-:Y:S01]  /*9f00*/  STL [R1+0x2c4], R150 ;  /* 0x0002c49601007387 */ /* 0x0003e20000100800 */
[----:B---3--:R-:W-:-:S03]  /*9f10*/  FADD R148, R53, R148 ;  /* 0x0000009435947221 */ /* 0x008fc60000000000 */
        /* <DEDUP_REMOVED lines=200> */
[----:B------:R-:W-:Y:S01]  /*aba0*/  STL [R1+0x3d0], R151 ;  /* 0x0003d09701007387 */ /* 0x000fe20000100800 */
[----:B--2---:R-:W-:-:S03]  /*abb0*/  FADD R149, R120, R149 ;  /* 0x0000009578957221 */ /* 0x004fc60000000000 */
[----:B------:R-:W-:Y:S01]  /*abc0*/  STL [R1+0x3d4], R150 ;  /* 0x0003d49601007387 */ /* 0x000fe20000100800 */
[----:B---3--:R-:W-:-:S03]  /*abd0*/  FADD R148, R121, R148 ;  /* 0x0000009479947221 */ /* 0x008fc60000000000 */
[----:B------:R-:W-:Y:S01]  /*abe0*/  STL [R1+0x3d8], R149 ;  /* 0x0003d89501007387 */ /* 0x000fe20000100800 */
[----:B----4-:R-:W-:-:S03]  /*abf0*/  FADD R147, R122, R147 ;  /* 0x000000937a937221 */ /* 0x010fc60000000000 */
[----:B------:R-:W-:Y:S01]  /*ac00*/  STL [R1+0x3dc], R148 ;  /* 0x0003dc9401007387 */ /* 0x000fe20000100800 */
[----:B------:R-:W-:-:S03]  /*ac10*/  FADD R146, R123, R146 ;  /* 0x000000927b927221 */ /* 0x000fc60000000000 */
        /* <DEDUP_REMOVED lines=18> */
[----:B------:R0:W-:Y:S04]  /*ad40*/  STL [R1+0x404], R138 ;  /* 0x0004048a01007387 */ /* 0x0001e80000100800 */
[----:B0-----:R-:W2:Y:S04]  /*ad50*/  LDL.LU R138, [R1+0x414] ;  /* 0x00041400018a7983 */ /* 0x001ea80000300800 */
[----:B------:R-:W-:Y:S04]  /*ad60*/  STL [R1+0x408], R3 ;  /* 0x0004080301007387 */ /* 0x000fe80000100800 */
[----:B------:R-:W3:Y:S01]  /*ad70*/  LDL.LU R139, [R1+0x418] ;  /* 0x00041800018b7983 */ /* 0x000ee20000300800 */
[----:B------:R-:W-:-:S01]  /*ad80*/  FADD R2, R133, R2 ;  /* 0x0000000285027221 */ /* 0x000fc20000000000 */
[----:B------:R-:W-:-:S04]  /*ad90*/  FADD R0, R134, R0 ;  /* 0x0000000086007221 */ /* 0x000fc80000000000 */
[----:B------:R0:W-:Y:S04]  /*ada0*/  STL [R1+0x40c], R2 ;  /* 0x00040c0201007387 */ /* 0x0001e80000100800 */
        /* <DEDUP_REMOVED lines=16> */
[----:B--2---:R-:W-:-:S05]  /*aeb0*/  FADD R138, R135, R138 ;  /* 0x0000008a878a7221 */ /* 0x004fca0000000000 */
[----:B------:R0:W-:Y:S01]  /*aec0*/  STL [R1+0x414], R138 ;  /* 0x0004148a01007387 */ /* 0x0001e20000100800 */
[----:B---3--:R-:W-:-:S03]  /*aed0*/  FADD R139, R136, R139 ;  /* 0x0000008b888b7221 */ /* 0x008fc60000000000 */
[----:B0-----:R-:W2:Y:S04]  /*aee0*/  LDL.LU R138, [R1+0x4b4] ;  /* 0x0004b400018a7983 */ /* 0x001ea80000300800 */
[----:B------:R0:W-:Y:S04]  /*aef0*/  STL [R1+0x418], R139 ;  /* 0x0004188b01007387 */ /* 0x0001e80000100800 */
[----:B0-----:R-:W3:Y:S01]  /*af00*/  LDL.LU R139, [R1+0x4b0] ;  /* 0x0004b000018b7983 */ /* 0x001ee20000300800 */
[----:B----4-:R-:W-:-:S05]  /*af10*/  FADD R140, R137, R140 ;  /* 0x0000008c898c7221 */ /* 0x010fca0000000000 */
[----:B------:R0:W-:Y:S04]  /*af20*/  STL [R1+0x41c], R140 ;  /* 0x00041c8c01007387 */ /* 0x0001e80000100800 */
[----:B0-----:R-:W4:Y:S01]  /*af30*/  LDL.LU R140, [R1+0x4ac] ;  /* 0x0004ac00018c7983 */ /* 0x001f220000300800 */
        /* <DEDUP_REMOVED lines=35> */
[----:B0-----:R0:W5:Y:S01]  /*b170*/  LDL.LU R2, [R1+0x47c] ;  /* 0x00047c0001027983 */ /* 0x0011620000300800 */
[----:B------:R-:W-:Y:S01]  /*b180*/  UMOV UR6, URZ ;  /* 0x0000003f00067c82 */ /* 0x000fe20008000000 */
[----:B--2---:R-:W-:-:S05]  /*b190*/  FADD R0, R150, R0 ;  /* 0x0000000096007221 */ /* 0x004fca0000000000 */
[----:B------:R1:W-:Y:S01]  /*b1a0*/  STL [R1+0x450], R0 ;  /* 0x0004500001007387 */ /* 0x0003e20000100800 */
[----:B---3--:R-:W-:-:S03]  /*b1b0*/  FADD R3, R3, R151 ;  /* 0x0000009703037221 */ /* 0x008fc60000000000 */
[----:B-1----:R0:W5:Y:S04]  /*b1c0*/  LDL.LU R0, [R1+0x478] ;  /* 0x0004780001007983 */ /* 0x0021680000300800 */
[----:B------:R0:W-:Y:S02]  /*b1d0*/  STL [R1+0x454], R3 ;  /* 0x0004540301007387 */ /* 0x0001e40000100800 */
.L_x_28:
[----:B------:R-:W-:Y:S05]  /*b1e0*/  @!P1 BRA `(.L_x_29) ;  /* 0x0000000000049947 */ /* 0x000fea0003800000 */
[----:B------:R-:W-:Y:S01]  /*b1f0*/  BPT.TRAP 0x1 ;  /* 0x000000040000795c */ /* 0x000fe20000300000 */
.L_x_29:
[----:B0-----:R-:W4:Y:S04]  /*b200*/  LDL R3, [R1+0x458] ;  /* 0x0004580001037983 */ /* 0x001f280000100800 */
[----:B-----5:R0:W-:Y:S04]  /*b210*/  STL [R1+0x478], R0 ;  /* 0x0004780001007387 */ /* 0x0201e80000100800 */
[----:B0-----:R-:W2:Y:S01]  /*b220*/  LDL R0, [R1+0x45c] ;  /* 0x00045c0001007983 */ /* 0x001ea20000100800 */
[----:B----4-:R-:W-:Y:S01]  /*b230*/  ISETP.NE.AND P0, PT, R3, RZ, PT ;  /* 0x000000ff0300720c */ /* 0x010fe20003f05270 */
[----:B------:R-:W-:-:S12]  /*b240*/  IMAD.U32 R3, RZ, RZ, UR23 ;  /* 0x00000017ff037e24 */ /* 0x000fd8000f8e00ff */
[----:B------:R-:W-:-:S05]  /*b250*/  @P0 LEA R3, R3, UR15, 0x3 ;  /* 0x0000000f03030c11 */ /* 0x000fca000f8e18ff */
[----:B------:R-:W-:-:S05]  /*b260*/  @P0 VIADD R3, R3, 0x20 ;  /* 0x0000002003030836 */ /* 0x000fca0000000000 */
[----:B--2---:R-:W-:Y:S02]  /*b270*/  @P0 PRMT R3, R0, 0x654, R3 ;  /* 0x0000065400030816 */ /* 0x004fe40000000003 */
[----:B------:R0:W5:Y:S01]  /*b280*/  LDL.LU R0, [R1+0x478] ;  /* 0x0004780001007983 */ /* 0x0001620000300800 */
[----:B------:R-:W-:Y:S01]  /*b290*/  UISETP.GT.U32.AND UP0, UPT, UR13, 0x1, UPT ;  /* 0x000000010d00788c */ /* 0x000fe2000bf04070 */
[----:B------:R0:W-:Y:S05]  /*b2a0*/  @P0 SYNCS.ARRIVE.TRANS64.RED.A1T0 RZ, [R3+URZ], RZ ;  /* 0x000000ff03ff09a7 */ /* 0x0001ea000810043f */
[----:B------:R-:W-:-:S13]  /*b2b0*/  PLOP3.LUT P0, PT, PT, PT, UP0, 0x80, 0x0 ;  /* 0x000000000000781c */ /* 0x000fda0003f0f008 */
[----:B0-----:R-:W-:Y:S05]  /*b2c0*/  @P0 BRA `(.L_x_30) ;  /* 0x0000000000040947 */ /* 0x001fea0003800000 */
[----:B------:R-:W-:Y:S01]  /*b2d0*/  BPT.TRAP 0x1 ;  /* 0x000000040000795c */ /* 0x000fe20000300000 */
.L_x_30:
[----:B------:R-:W-:Y:S01]  /*b2e0*/  UIADD3 UR17, UR17, 0x1, URZ ;  /* 0x0000000111117890 */ /* 0x000fe2000fffe03f */
[C---:B------:R-:W-:Y:S01]  /*b2f0*/  ISETP.GT.AND P0, PT, R2.reuse, 0x1, PT ;  /* 0x000000010200780c */ /* 0x040fe20003f04270 */
[----:B------:R-:W-:Y:S01]  /*b300*/  UIADD3 UR23, UR23, 0x1, URZ ;  /* 0x0000000117177890 */ /* 0x000fe2000fffe03f */
[----:B------:R-:W-:Y:S01]  /*b310*/  VIADD R2, R2, 0xffffffff ;  /* 0xffffffff02027836 */ /* 0x000fe20000000000 */
[----:B------:R-:W-:Y:S02]  /*b320*/  UISETP.NE.AND UP0, UPT, UR17, 0x4, UPT ;  /* 0x000000041100788c */ /* 0x000fe4000bf05270 */
[----:B------:R-:W-:Y:S02]  /*b330*/  UISETP.NE.AND UP1, UPT, UR23, 0x4, UPT ;  /* 0x000000041700788c */ /* 0x000fe4000bf25270 */
[----:B------:R-:W-:Y:S02]  /*b340*/  USEL UR8, URZ, 0x1, UP0 ;  /* 0x000000013f087887 */ /* 0x000fe40008000000 */
[----:B------:R-:W-:-:S02]  /*b350*/  USEL UR17, UR17, URZ, UP0 ;  /* 0x0000003f11117287 */ /* 0x000fc40008000000 */
[----:B------:R-:W-:Y:S02]  /*b360*/  USEL UR23, UR23, URZ, UP1 ;  /* 0x0000003f17177287 */ /* 0x000fe40008800000 */
[----:B-----5:R-:W-:Y:S01]  /*b370*/  LOP3.LUT R0, R0, UR8, RZ, 0x3c, !PT ;  /* 0x0000000800007c12 */ /* 0x020fe2000f8e3cff */
[----:B------:R-:W-:Y:S01]  /*b380*/  UMOV UR8, 0x1 ;  /* 0x0000000100087882 */ /* 0x000fe20000000000 */
[----:B------:R-:W-:Y:S08]  /*b390*/  @P0 BRA `(.L_x_31) ;  /* 0xffffffb000600947 */ /* 0x000ff0000383ffff */
.L_x_23:
[----:B------:R-:W-:-:S04]  /*b3a0*/  UISETP.NE.AND UP0, UPT, UR6, URZ, UPT ;  /* 0x0000003f0600728c */ /* 0x000fc8000bf05270 */
[----:B------:R-:W-:-:S06]  /*b3b0*/  USEL UR6, URZ, 0x1, !UP0 ;  /* 0x000000013f067887 */ /* 0x000fcc000c000000 */
[----:B------:R-:W-:-:S13]  /*b3c0*/  ISETP.NE.AND P0, PT, RZ, UR6, PT ;  /* 0x00000006ff007c0c */ /* 0x000fda000bf05270 */
[----:B------:R-:W-:Y:S05]  /*b3d0*/  @!P0 BRA `(.L_x_32) ;  /* 0x0000003800188947 */ /* 0x000fea0003800000 */
[----:B------:R0:W-:Y:S04]  /*b3e0*/  STL [R1+0x628], R43 ;  /* 0x0006282b01007387 */ /* 0x0001e80000100800 */
[----:B0-----:R-:W4:Y:S04]  /*b3f0*/  LDL.LU R43, [R1] ;  /* 0x00000000012b7983 */ /* 0x001f280000300800 */
[----:B------:R0:W-:Y:S04]  /*b400*/  STL [R1+0x624], R44 ;  /* 0x0006242c01007387 */ /* 0x0001e80000100800 */
[----:B0-----:R-:W5:Y:S04]  /*b410*/  LDL.LU R44, [R1+0x4] ;  /* 0x00000400012c7983 */ /* 0x001f680000300800 */
[----:B------:R0:W-:Y:S04]  /*b420*/  STL [R1+0x620], R45 ;  /* 0x0006202d01007387 */ /* 0x0001e80000100800 */
[----:B0-----:R-:W2:Y:S04]  /*b430*/  LDL.LU R45, [R1+0x8] ;  /* 0x00000800012d7983 */ /* 0x001ea80000300800 */
[----:B------:R0:W-:Y:S04]  /*b440*/  STL [R1+0x61c], R46 ;  /* 0x00061c2e01007387 */ /* 0x0001e80000100800 */
[----:B0-----:R-:W3:Y:S04]  /*b450*/  LDL.LU R46, [R1+0xc] ;  /* 0x00000c00012e7983 */ /* 0x001ee80000300800 */
        /* <DEDUP_REMOVED lines=140> */
[----:B------:R-:W3:Y:S04]  /*bd20*/  LDL.LU R0, [R1+0x204] ;  /* 0x0002040001007983 */ /* 0x000ee80000300800 */
[----:B------:R-:W3:Y:S04]  /*bd30*/  LDL.LU R2, [R1+0x1b0] ;  /* 0x0001b00001027983 */ /* 0x000ee80000300800 */
[----:B------:R-:W3:Y:S04]  /*bd40*/  LDL.LU R3, [R1+0x208] ;  /* 0x0002080001037983 */ /* 0x000ee80000300800 */
        /* <DEDUP_REMOVED lines=65> */
[----:B0-----:R-:W3:Y:S01]  /*c160*/  LDL.LU R149, [R1+0x130] ;  /* 0x0001300001957983 */ /* 0x001ee20000300800 */
[----:B----4-:R-:W-:-:S03]  /*c170*/  FADD R4, R43, R4 ;  /* 0x000000042b047221 */ /* 0x010fc60000000000 */
[----:B------:R0:W-:Y:S01]  /*c180*/  STL [R1+0x47c], R150 ;  /* 0x00047c9601007387 */ /* 0x0001e20000100800 */
[----:B-----5:R-:W-:Y:S01]  /*c190*/  FADD R5, R44, R5 ;  /* 0x000000052c057221 */ /* 0x020fe20000000000 */
[----:B--2---:R-:W-:Y:S01]  /*c1a0*/  FADD R6, R45, R6 ;  /* 0x000000062d067221 */ /* 0x004fe20000000000 */
[----:B---3--:R-:W-:Y:S01]  /*c1b0*/  FADD R7, R46, R7 ;  /* 0x000000072e077221 */ /* 0x008fe20000000000 */
[----:B------:R-:W-:Y:S01]  /*c1c0*/  FADD R8, R47, R8 ;  /* 0x000000082f087221 */ /* 0x000fe20000000000 */
[----:B0-----:R-:W2:Y:S04]  /*c1d0*/  LDL.LU R150, [R1+0x12c] ;  /* 0x00012c0001967983 */ /* 0x001ea80000300800 */
[----:B------:R0:W-:Y:S01]  /*c1e0*/  STL [R1+0x478], R151 ;  /* 0x0004789701007387 */ /* 0x0001e20000100800 */
[----:B------:R-:W-:Y:S01]  /*c1f0*/  FADD R9, R48, R9 ;  /* 0x0000000930097221 */ /* 0x000fe20000000000 */
[----:B------:R-:W-:Y:S01]  /*c200*/  FADD R10, R49, R10 ;  /* 0x0000000a310a7221 */ /* 0x000fe20000000000 */
[----:B------:R-:W-:Y:S01]  /*c210*/  FADD R11, R50, R11 ;  /* 0x0000000b320b7221 */ /* 0x000fe20000000000 */
[----:B0-----:R-:W3:Y:S04]  /*c220*/  LDL.LU R151, [R1+0x128] ;  /* 0x0001280001977983 */ /* 0x001ee80000300800 */
[----:B------:R-:W4:Y:S04]  /*c230*/  LDL.LU R43, [R1+0x628] ;  /* 0x00062800012b7983 */ /* 0x000f280000300800 */
[----:B------:R-:W5:Y:S04]  /*c240*/  LDL.LU R44, [R1+0x624] ;  /* 0x00062400012c7983 */ /* 0x000f680000300800 */
[----:B------:R-:W4:Y:S04]  /*c250*/  LDL.LU R45, [R1+0x620] ;  /* 0x00062000012d7983 */ /* 0x000f280000300800 */
[----:B------:R-:W5:Y:S01]  /*c260*/  LDL.LU R46, [R1+0x61c] ;  /* 0x00061c00012e7983 */ /* 0x000f620000300800 */
[----:B------:R-:W-:-:S03]  /*c270*/  FADD R12, R51, R12 ;  /* 0x0000000c330c7221 */ /* 0x000fc60000000000 */
[----:B------:R-:W4:Y:S01]  /*c280*/  LDL.LU R47, [R1+0x618] ;  /* 0x00061800012f7983 */ /* 0x000f220000300800 */
[----:B------:R-:W-:-:S03]  /*c290*/  FADD R13, R52, R13 ;  /* 0x0000000d340d7221 */ /* 0x000fc60000000000 */
        /* <DEDUP_REMOVED lines=134> */
[----:B------:R-:W4:Y:S04]  /*cb00*/  LDL.LU R115, [R1+0x508] ;  /* 0x0005080001737983 */ /* 0x000f280000300800 */
[----:B------:R-:W4:Y:S01]  /*cb10*/  LDL.LU R116, [R1+0x504] ;  /* 0x0005040001747983 */ /* 0x000f220000300800 */
[----:B------:R-:W-:Y:S01]  /*cb20*/  FADD R3, R2, R3 ;  /* 0x0000000302037221 */ /* 0x000fe20000000000 */
[----:B------:R-:W-:Y:S01]  /*cb30*/  FADD R237, R120, R237 ;  /* 0x000000ed78ed7221 */ /* 0x000fe20000000000 */
[----:B------:R-:W-:Y:S01]  /*cb40*/  FADD R236, R121, R236 ;  /* 0x000000ec79ec7221 */ /* 0x000fe20000000000 */
[----:B------:R-:W5:Y:S01]  /*cb50*/  LDL.LU R117, [R1+0x1b4] ;  /* 0x0001b40001757983 */ /* 0x000f620000300800 */
[----:B------:R-:W-:Y:S01]  /*cb60*/  FADD R235, R122, R235 ;  /* 0x000000eb7aeb7221 */ /* 0x000fe20000000000 */
[----:B------:R-:W-:Y:S01]  /*cb70*/  FADD R234, R123, R234 ;  /* 0x000000ea7bea7221 */ /* 0x000fe20000000000 */
[----:B------:R-:W-:Y:S01]  /*cb80*/  FADD R233, R124, R233 ;  /* 0x000000e97ce97221 */ /* 0x000fe20000000000 */
[----:B------:R0:W-:Y:S01]  /*cb90*/  STL [R1+0x200], R118 ;  /* 0x0002007601007387 */ /* 0x0001e20000100800 */
        /* <DEDUP_REMOVED lines=11> */
[----:B0-----:R-:W4:Y:S01]  /*cc50*/  LDL.LU R118, [R1+0x1b8] ;  /* 0x0001b80001767983 */ /* 0x001f220000300800 */
[----:B------:R-:W-:Y:S01]  /*cc60*/  FADD R217, R140, R217 ;  /* 0x000000d98cd97221 */ /* 0x000fe20000000000 */
[----:B------:R-:W-:Y:S01]  /*cc70*/  FADD R223, R134, R223 ;  /* 0x000000df86df7221 */ /* 0x000fe20000000000 */
[----:B------:R-:W-:Y:S01]  /*cc80*/  FADD R216, R141, R216 ;  /* 0x000000d88dd87221 */ /* 0x000fe20000000000 */
[----:B------:R0:W-:Y:S01]  /*cc90*/  STL [R1+0x208], R3 ;  /* 0x0002080301007387 */ /* 0x0001e20000100800 */
[----:B------:R-:W-:Y:S01]  /*cca0*/  FADD R222, R135, R222 ;  /* 0x000000de87de7221 */ /* 0x000fe20000000000 */
[----:B------:R-:W-:Y:S01]  /*ccb0*/  FADD R215, R142, R215 ;  /* 0x000000d78ed77221 */ /* 0x000fe20000000000 */
[----:B------:R-:W-:Y:S01]  /*ccc0*/  FADD R221, R136, R221 ;  /* 0x000000dd88dd7221 */ /* 0x000fe20000000000 */
[----:B-1----:R-:W4:Y:S01]  /*ccd0*/  LDL.LU R0, [R1+0x210] ;  /* 0x0002100001007983 */ /* 0x002f220000300800 */
[----:B------:R-:W-:Y:S01]  /*cce0*/  FADD R214, R143, R214 ;  /* 0x000000d68fd67221 */ /* 0x000fe20000000000 */
[----:B------:R-:W-:Y:S01]  /*ccf0*/  FADD R220, R137, R220 ;  /* 0x000000dc89dc7221 */ /* 0x000fe20000000000 */
[----:B------:R-:W-:Y:S01]  /*cd00*/  FADD R213, R144, R213 ;  /* 0x000000d590d57221 */ /* 0x000fe20000000000 */
[----:B------:R-:W4:Y:S01]  /*cd10*/  LDL.LU R119, [R1+0x1bc] ;  /* 0x0001bc0001777983 */ /* 0x000f220000300800 */
[----:B------:R-:W-:Y:S01]  /*cd20*/  FADD R219, R138, R219 ;  /* 0x000000db8adb7221 */ /* 0x000fe20000000000 */
[----:B------:R-:W-:Y:S01]  /*cd30*/  FADD R212, R145, R212 ;  /* 0x000000d491d47221 */ /* 0x000fe20000000000 */
[----:B------:R-:W-:Y:S01]  /*cd40*/  FADD R218, R139, R218 ;  /* 0x000000da8bda7221 */ /* 0x000fe20000000000 */
[----:B------:R-:W4:Y:S01]  /*cd50*/  LDL.LU R2, [R1+0x214] ;  /* 0x0002140001027983 */ /* 0x000f220000300800 */
[----:B------:R-:W-:Y:S01]  /*cd60*/  FADD R211, R146, R211 ;  /* 0x000000d392d37221 */ /* 0x000fe20000000000 */
[----:B---3--:R-:W-:Y:S01]  /*cd70*/  FADD R206, R151, R206 ;  /* 0x000000ce97ce7221 */ /* 0x008fe20000000000 */
[----:B------:R-:W-:Y:S01]  /*cd80*/  FADD R210, R147, R210 ;  /* 0x000000d293d27221 */ /* 0x000fe20000000000 */
[----:B------:R-:W3:Y:S01]  /*cd90*/  LDL.LU R120, [R1+0x1c0] ;  /* 0x0001c00001787983 */ /* 0x000ee20000300800 */
[----:B--2---:R-:W-:Y:S01]  /*cda0*/  FADD R207, R150, R207 ;  /* 0x000000cf96cf7221 */ /* 0x004fe20000000000 */
[----:B------:R-:W-:-:S02]  /*cdb0*/  FADD R209, R148, R209 ;  /* 0x000000d194d17221 */ /* 0x000fc40000000000 */
[----:B0-----:R-:W3:Y:S04]  /*cdc0*/  LDL.LU R3, [R1+0x218] ;  /* 0x0002180001037983 */ /* 0x001ee80000300800 */
[----:B------:R-:W2:Y:S04]  /*cdd0*/  LDL.LU R121, [R1+0x1c4] ;  /* 0x0001c40001797983 */ /* 0x000ea80000300800 */
        /* <DEDUP_REMOVED lines=28> */
[----:B------:R-:W2:Y:S01]  /*cfa0*/  LDL.LU R148, [R1+0x254] ;  /* 0x0002540001947983 */ /* 0x000ea20000300800 */
[----:B-----5:R-:W-:-:S03]  /*cfb0*/  FADD R149, R117, R149 ;  /* 0x0000009575957221 */ /* 0x020fc60000000000 */
[----:B------:R-:W5:Y:S04]  /*cfc0*/  LDL.LU R117, [R1+0x500] ;  /* 0x0005000001757983 */ /* 0x000f680000300800 */
[----:B------:R0:W-:Y:S04]  /*cfd0*/  STL [R1+0x20c], R149 ;  /* 0x00020c9501007387 */ /* 0x0001e80000100800 */
[----:B0-----:R-:W5:Y:S01]  /*cfe0*/  LDL.LU R149, [R1+0x258] ;  /* 0x0002580001957983 */ /* 0x001f620000300800 */
[----:B----4-:R-:W-:-:S03]  /*cff0*/  FADD R0, R118, R0 ;  /* 0x0000000076007221 */ /* 0x010fc60000000000 */
[----:B------:R-:W4:Y:S01]  /*d000*/  LDL.LU R118, [R1+0x4fc] ;  /* 0x0004fc0001767983 */ /* 0x000f220000300800 */
[----:B------:R-:W-:-:S03]  /*d010*/  FADD R2, R119, R2 ;  /* 0x0000000277027221 */ /* 0x000fc60000000000 */
[----:B------:R0:W-:Y:S01]  /*d020*/  STL [R1+0x210], R0 ;  /* 0x0002100001007387 */ /* 0x0001e20000100800 */
[----:B---3--:R-:W-:-:S03]  /*d030*/  FADD R3, R120, R3 ;  /* 0x0000000378037221 */ /* 0x008fc60000000000 */
[----:B0-----:R-:W3:Y:S04]  /*d040*/  LDL.LU R0, [R1+0x25c] ;  /* 0x00025c0001007983 */ /* 0x001ee80000300800 */
[----:B------:R-:W4:Y:S01]  /*d050*/  LDL.LU R119, [R1+0x4f8] ;  /* 0x0004f80001777983 */ /* 0x000f220000300800 */
[----:B--2---:R-:W-:-:S03]  /*d060*/  FADD R122, R121, R122 ;  /* 0x0000007a797a7221 */ /* 0x004fc60000000000 */
[----:B------:R0:W-:Y:S01]  /*d070*/  STL [R1+0x214], R2 ;  /* 0x0002140201007387 */ /* 0x0001e20000100800 */
[----:B------:R-:W-:-:S03]  /*d080*/  FADD R124, R123, R124 ;  /* 0x0000007c7b7c7221 */ /* 0x000fc60000000000 */
[----:B0-----:R-:W2:Y:S04]  /*d090*/  LDL.LU R2, [R1+0x260] ;  /* 0x0002600001027983 */ /* 0x001ea80000300800 */
[----:B------:R-:W4:Y:S04]  /*d0a0*/  LDL.LU R120, [R1+0x4f4] ;  /* 0x0004f40001787983 */ /* 0x000f280000300800 */
[----:B------:R0:W-:Y:S01]  /*d0b0*/  STL [R1+0x218], R3 ;  /* 0x0002180301007387 */ /* 0x0001e20000100800 */
[----:B------:R-:W-:Y:S01]  /*d0c0*/  FADD R126, R125, R126 ;  /* 0x0000007e7d7e7221 */ /* 0x000fe20000000000 */
[----:B------:R-:W-:-:S02]  /*d0d0*/  FADD R128, R127, R128 ;  /* 0x000000807f807221 */ /* 0x000fc40000000000 */
[----:B0-----:R-:W4:Y:S04]  /*d0e0*/  LDL.LU R3, [R1+0x264] ;  /* 0x0002640001037983 */ /* 0x001f280000300800 */
[----:B------:R-:W4:Y:S04]  /*d0f0*/  LDL.LU R121, [R1+0x4f0] ;  /* 0x0004f00001797983 */ /* 0x000f280000300800 */
[----:B------:R0:W-:Y:S01]  /*d100*/  STL [R1+0x21c], R122 ;  /* 0x00021c7a01007387 */ /* 0x0001e20000100800 */
[----:B------:R-:W-:-:S03]  /*d110*/  FADD R130, R129, R130 ;  /* 0x0000008281827221 */ /* 0x000fc60000000000 */
        /* <DEDUP_REMOVED lines=42> */
[----:B------:R0:W-:Y:S04]  /*d3c0*/  STL [R1+0x248], R145 ;  /* 0x0002489101007387 */ /* 0x0001e80000100800 */
[----:B0-----:R-:W4:Y:S04]  /*d3d0*/  LDL.LU R145, [R1+0x27c] ;  /* 0x00027c0001917983 */ /* 0x001f280000300800 */
[----:B------:R-:W4:Y:S04]  /*d3e0*/  LDL.LU R139, [R1+0x4a8] ;  /* 0x0004a800018b7983 */ /* 0x000f280000300800 */
[----:B------:R0:W-:Y:S04]  /*d3f0*/  STL [R1+0x24c], R146 ;  /* 0x00024c9201007387 */ /* 0x0001e80000100800 */
[----:B0-----:R-:W4:Y:S04]  /*d400*/  LDL.LU R146, [R1+0x280] ;  /* 0x0002800001927983 */ /* 0x001f280000300800 */
[----:B------:R0:W-:Y:S01]  /*d410*/  STL [R1+0x250], R147 ;  /* 0x0002509301007387 */ /* 0x0001e20000100800 */
[----:B-----5:R-:W-:-:S03]  /*d420*/  FADD R149, R24, R149 ;  /* 0x0000009518957221 */ /* 0x020fc60000000000 */
[----:B0-----:R-:W5:Y:S04]  /*d430*/  LDL.LU R147, [R1+0x284] ;  /* 0x0002840001937983 */ /* 0x001f680000300800 */
[----:B------:R0:W-:Y:S04]  /*d440*/  STL [R1+0x254], R148 ;  /* 0x0002549401007387 */ /* 0x0001e80000100800 */
[----:B0-----:R-:W5:Y:S04]  /*d450*/  LDL.LU R148, [R1+0x288] ;  /* 0x0002880001947983 */ /* 0x001f680000300800 */
[----:B------:R0:W-:Y:S04]  /*d460*/  STL [R1+0x258], R149 ;  /* 0x0002589501007387 */ /* 0x0001e80000100800 */
[----:B0-----:R-:W5:Y:S04]  /*d470*/  LDL.LU R149, [R1+0x28c] ;  /* 0x00028c0001957983 */ /* 0x001f680000300800 */
[----:B------:R-:W5:Y:S04]  /*d480*/  LDL.LU R150, [R1+0x290] ;  /* 0x0002900001967983 */ /* 0x000f680000300800 */
[----:B------:R-:W5:Y:S01]  /*d490*/  LDL.LU R151, [R1+0x294] ;  /* 0x0002940001977983 */ /* 0x000f620000300800 */
[----:B---3--:R-:W-:Y:S01]  /*d4a0*/  FADD R0, R25, R0 ;  /* 0x0000000019007221 */ /* 0x008fe20000000000 */
[----:B--2---:R-:W-:-:S04]  /*d4b0*/  FADD R2, R26, R2 ;  /* 0x000000021a027221 */ /* 0x004fc80000000000 */
[----:B------:R0:W-:Y:S01]  /*d4c0*/  STL [R1+0x25c], R0 ;  /* 0x00025c0001007387 */ /* 0x0001e20000100800 */
[----:B----4-:R-:W-:-:S03]  /*d4d0*/  FADD R3, R27, R3 ;  /* 0x000000031b037221 */ /* 0x010fc60000000000 */
[----:B------:R-:W2:Y:S04]  /*d4e0*/  LDL.LU R27, [R1+0x2c8] ;  /* 0x0002c800011b7983 */ /* 0x000ea80000300800 */
[----:B------:R1:W-:Y:S04]  /*d4f0*/  STL [R1+0x260], R2 ;  /* 0x0002600201007387 */ /* 0x0003e80000100800 */
[----:B------:R-:W3:Y:S04]  /*d500*/  LDL.LU R26, [R1+0x2cc] ;  /* 0x0002cc00011a7983 */ /* 0x000ee80000300800 */
[----:B------:R-:W4:Y:S04]  /*d510*/  LDL.LU R25, [R1+0x2d0] ;  /* 0x0002d00001197983 */ /* 0x000f280000300800 */
[----:B------:R1:W-:Y:S04]  /*d520*/  STL [R1+0x264], R3 ;  /* 0x0002640301007387 */ /* 0x0003e80000100800 */
[----:B------:R-:W4:Y:S04]  /*d530*/  LDL.LU R24, [R1+0x2d4] ;  /* 0x0002d40001187983 */ /* 0x000f280000300800 */
[----:B0-----:R-:W4:Y:S04]  /*d540*/  LDL.LU R0, [R1+0x2d8] ;  /* 0x0002d80001007983 */ /* 0x001f280000300800 */
[----:B-1----:R-:W4:Y:S04]  /*d550*/  LDL.LU R2, [R1+0x2dc] ;  /* 0x0002dc0001027983 */ /* 0x002f280000300800 */
[----:B------:R-:W4:Y:S01]  /*d560*/  LDL.LU R3, [R1+0x2e0] ;  /* 0x0002e00001037983 */ /* 0x000f220000300800 */
[----:B------:R-:W-:-:S05]  /*d570*/  FADD R140, R28, R140 ;  /* 0x0000008c1c8c7221 */ /* 0x000fca0000000000 */
[----:B------:R0:W-:Y:S04]  /*d580*/  STL [R1+0x268], R140 ;  /* 0x0002688c01007387 */ /* 0x0001e80000100800 */
[----:B0-----:R-:W4:Y:S01]  /*d590*/  LDL.LU R140, [R1+0x4a4] ;  /* 0x0004a400018c7983 */ /* 0x001f220000300800 */
[----:B------:R-:W-:-:S03]  /*d5a0*/  FADD R141, R29, R141 ;  /* 0x0000008d1d8d7221 */ /* 0x000fc60000000000 */
[----:B------:R-:W4:Y:S04]  /*d5b0*/  LDL.LU R28, [R1+0x2c4] ;  /* 0x0002c400011c7983 */ /* 0x000f280000300800 */
        /* <DEDUP_REMOVED lines=20> */
[----:B------:R0:W-:Y:S01]  /*d700*/  STL [R1+0x280], R146 ;  /* 0x0002809201007387 */ /* 0x0001e20000100800 */
[----:B-----5:R-:W-:-:S03]  /*d710*/  FADD R147, R35, R147 ;  /* 0x0000009323937221 */ /* 0x020fc60000000000 */
[----:B0-----:R-:W5:Y:S04]  /*d720*/  LDL.LU R146, [R1+0x48c] ;  /* 0x00048c0001927983 */ /* 0x001f680000300800 */
[----:B------:R-:W5:Y:S04]  /*d730*/  LDL.LU R34, [R1+0x2ac] ;  /* 0x0002ac0001227983 */ /* 0x000f680000300800 */
[----:B------:R0:W-:Y:S01]  /*d740*/  STL [R1+0x284], R147 ;  /* 0x0002849301007387 */ /* 0x0001e20000100800 */
[----:B------:R-:W-:-:S03]  /*d750*/  FADD R148, R36, R148 ;  /* 0x0000009424947221 */ /* 0x000fc60000000000 */
[----:B0-----:R-:W5:Y:S04]  /*d760*/  LDL.LU R147, [R1+0x488] ;  /* 0x0004880001937983 */ /* 0x001f680000300800 */
[----:B------:R-:W5:Y:S01]  /*d770*/  LDL.LU R35, [R1+0x2a8] ;  /* 0x0002a80001237983 */ /* 0x000f620000300800 */
[----:B------:R-:W-:-:S03]  /*d780*/  FADD R149, R37, R149 ;  /* 0x0000009525957221 */ /* 0x000fc60000000000 */
[----:B------:R0:W-:Y:S01]  /*d790*/  STL [R1+0x288], R148 ;  /* 0x0002889401007387 */ /* 0x0001e20000100800 */
[----:B------:R-:W-:Y:S01]  /*d7a0*/  FADD R150, R38, R150 ;  /* 0x0000009626967221 */ /* 0x000fe20000000000 */
[----:B------:R-:W-:Y:S02]  /*d7b0*/  FADD R151, R39, R151 ;  /* 0x0000009727977221 */ /* 0x000fe40000000000 */
[----:B0-----:R-:W5:Y:S04]  /*d7c0*/  LDL.LU R148, [R1+0x484] ;  /* 0x0004840001947983 */ /* 0x001f680000300800 */
[----:B------:R-:W5:Y:S04]  /*d7d0*/  LDL.LU R36, [R1+0x2a4] ;  /* 0x0002a40001247983 */ /* 0x000f680000300800 */
[----:B------:R0:W-:Y:S04]  /*d7e0*/  STL [R1+0x28c], R149 ;  /* 0x00028c9501007387 */ /* 0x0001e80000100800 */
[----:B0-----:R-:W5:Y:S04]  /*d7f0*/  LDL.LU R149, [R1+0x480] ;  /* 0x0004800001957983 */ /* 0x001f680000300800 */
[----:B------:R-:W5:Y:S04]  /*d800*/  LDL.LU R37, [R1+0x2a0] ;  /* 0x0002a00001257983 */ /* 0x000f680000300800 */
[----:B------:R0:W-:Y:S04]  /*d810*/  STL [R1+0x290], R150 ;  /* 0x0002909601007387 */ /* 0x0001e80000100800 */
[----:B0-----:R-:W5:Y:S04]  /*d820*/  LDL.LU R150, [R1+0x47c] ;  /* 0x00047c0001967983 */ /* 0x001f680000300800 */
[----:B------:R-:W5:Y:S04]  /*d830*/  LDL.LU R38, [R1+0x29c] ;  /* 0x00029c0001267983 */ /* 0x000f680000300800 */
[----:B------:R0:W-:Y:S04]  /*d840*/  STL [R1+0x294], R151 ;  /* 0x0002949701007387 */ /* 0x0001e80000100800 */
[----:B0-----:R-:W5:Y:S04]  /*d850*/  LDL.LU R151, [R1+0x478] ;  /* 0x0004780001977983 */ /* 0x001f680000300800 */
[----:B------:R-:W5:Y:S01]  /*d860*/  LDL.LU R39, [R1+0x298] ;  /* 0x0002980001277983 */ /* 0x000f620000300800 */
[----:B--2---:R-:W-:Y:S01]  /*d870*/  FADD R27, R52, R27 ;  /* 0x0000001b341b7221 */ /* 0x004fe20000000000 */
[----:B---3--:R-:W-:Y:S01]  /*d880*/  FADD R26, R53, R26 ;  /* 0x0000001a351a7221 */ /* 0x008fe20000000000 */
[----:B----4-:R-:W-:Y:S01]  /*d890*/  FADD R25, R54, R25 ;  /* 0x0000001936197221 */ /* 0x010fe20000000000 */
[----:B------:R-:W-:Y:S01]  /*d8a0*/  FADD R24, R55, R24 ;  /* 0x0000001837187221 */ /* 0x000fe20000000000 */
        /* <DEDUP_REMOVED lines=9> */
[----:B-----5:R-:W-:Y:S01]  /*d940*/  FADD R34, R45, R34 ;  /* 0x000000222d227221 */ /* 0x020fe20000000000 */
[----:B------:R-:W-:Y:S01]  /*d950*/  FADD R35, R44, R35 ;  /* 0x000000232c237221 */ /* 0x000fe20000000000 */
[----:B------:R-:W-:Y:S01]  /*d960*/  FADD R36, R43, R36 ;  /* 0x000000242b247221 */ /* 0x000fe20000000000 */
[----:B------:R-:W-:Y:S01]  /*d970*/  FADD R37, R42, R37 ;  /* 0x000000252a257221 */ /* 0x000fe20000000000 */
[----:B------:R-:W-:Y:S01]  /*d980*/  FADD R38, R41, R38 ;  /* 0x0000002629267221 */ /* 0x000fe20000000000 */
[----:B------:R-:W-:-:S05]  /*d990*/  FADD R39, R40, R39 ;  /* 0x0000002728277221 */ /* 0x000fca0000000000 */
[----:B------:R0:W-:Y:S04]  /*d9a0*/  STL [R1+0x298], R39 ;  /* 0x0002982701007387 */ /* 0x0001e80000100800 */
        /* <DEDUP_REMOVED lines=15> */
[----:B------:R-:W5:Y:S04]  /*daa0*/  LDL.LU R51, [R1+0x2e4] ;  /* 0x0002e40001337983 */ /* 0x000f680000300800 */
[----:B------:R5:W-:Y:S04]  /*dab0*/  STL [R1+0x2d8], R0 ;  /* 0x0002d80001007387 */ /* 0x000be80000100800 */
[----:B------:R-:W5:Y:S04]  /*dac0*/  LDL.LU R50, [R1+0x2e8] ;  /* 0x0002e80001327983 */ /* 0x000f680000300800 */
[----:B------:R5:W-:Y:S04]  /*dad0*/  STL [R1+0x2dc], R2 ;  /* 0x0002dc0201007387 */ /* 0x000be80000100800 */
[----:B------:R-:W5:Y:S04]  /*dae0*/  LDL.LU R49, [R1+0x2ec] ;  /* 0x0002ec0001317983 */ /* 0x000f680000300800 */
[----:B------:R5:W-:Y:S04]  /*daf0*/  STL [R1+0x2e0], R3 ;  /* 0x0002e00301007387 */ /* 0x000be80000100800 */
[----:B------:R-:W5:Y:S04]  /*db00*/  LDL.LU R48, [R1+0x2f0] ;  /* 0x0002f00001307983 */ /* 0x000f680000300800 */
        /* <DEDUP_REMOVED lines=8> */
[----:B0-----:R-:W5:Y:S04]  /*db90*/  LDL.LU R39, [R1+0x314] ;  /* 0x0003140001277983 */ /* 0x001f680000300800 */
[----:B-1----:R-:W5:Y:S04]  /*dba0*/  LDL.LU R38, [R1+0x318] ;  /* 0x0003180001267983 */ /* 0x002f680000300800 */
[----:B--2---:R-:W2:Y:S04]  /*dbb0*/  LDL.LU R37, [R1+0x31c] ;  /* 0x00031c0001257983 */ /* 0x004ea80000300800 */
[----:B---3--:R-:W3:Y:S04]  /*dbc0*/  LDL.LU R36, [R1+0x320] ;  /* 0x0003200001247983 */ /* 0x008ee80000300800 */
[----:B----4-:R-:W4:Y:S04]  /*dbd0*/  LDL.LU R35, [R1+0x324] ;  /* 0x0003240001237983 */ /* 0x010f280000300800 */
[----:B-----5:R-:W5:Y:S04]  /*dbe0*/  LDL.LU R34, [R1+0x328] ;  /* 0x0003280001227983 */ /* 0x020f680000300800 */
        /* <DEDUP_REMOVED lines=12> */
[----:B------:R-:W5:Y:S01]  /*dcb0*/  LDL.LU R3, [R1+0x35c] ;  /* 0x00035c0001037983 */ /* 0x000f620000300800 */
[----:B------:R-:W-:Y:S01]  /*dcc0*/  FADD R51, R59, R51 ;  /* 0x000000333b337221 */ /* 0x000fe20000000000 */
[----:B------:R-:W-:-:S04]  /*dcd0*/  FADD R50, R60, R50 ;  /* 0x000000323c327221 */ /* 0x000fc80000000000 */
        /* <DEDUP_REMOVED lines=25> */
[----:B--2---:R-:W-:-:S03]  /*de70*/  FADD R37, R73, R37 ;  /* 0x0000002549257221 */ /* 0x004fc60000000000 */
[----:B------:R2:W-:Y:S01]  /*de80*/  STL [R1+0x318], R38 ;  /* 0x0003182601007387 */ /* 0x0005e20000100800 */
[----:B---3--:R-:W-:-:S03]  /*de90*/  FADD R36, R74, R36 ;  /* 0x000000244a247221 */ /* 0x008fc60000000000 */
[----:B------:R3:W-:Y:S01]  /*dea0*/  STL [R1+0x31c], R37 ;  /* 0x00031c2501007387 */ /* 0x0007e20000100800 */
[----:B----4-:R-:W-:-:S03]  /*deb0*/  FADD R35, R75, R35 ;  /* 0x000000234b237221 */ /* 0x010fc60000000000 */
[----:B------:R4:W-:Y:S01]  /*dec0*/  STL [R1+0x320], R36 ;  /* 0x0003202401007387 */ /* 0x0009e20000100800 */
[----:B-----5:R-:W-:-:S03]  /*ded0*/  FADD R34, R76, R34 ;  /* 0x000000224c227221 */ /* 0x020fc60000000000 */
        /* <DEDUP_REMOVED lines=24> */
[----:B0-----:R-:W5:Y:S01]  /*e060*/  LDL.LU R51, [R1+0x360] ;  /* 0x0003600001337983 */ /* 0x001f620000300800 */
[----:B------:R-:W-:-:S03]  /*e070*/  FADD R3, R89, R3 ;  /* 0x0000000359037221 */ /* 0x000fc60000000000 */
[----:B------:R0:W-:Y:S04]  /*e080*/  STL [R1+0x354], R0 ;  /* 0x0003540001007387 */ /* 0x0001e80000100800 */
[----:B-1----:R-:W5:Y:S04]  /*e090*/  LDL.LU R50, [R1+0x364] ;  /* 0x0003640001327983 */ /* 0x002f680000300800 */
        /* <DEDUP_REMOVED lines=181> */
[----:B------:R-:W-:Y:S01]  /*ebf0*/  FADD R2, R150, R2 ;  /* 0x0000000296027221 */ /* 0x000fe20000000000 */
[----:B------:R-:W-:-:S05]  /*ec00*/  FADD R3, R3, R151 ;  /* 0x0000009703037221 */ /* 0x000fca0000000000 */
[----:B------:R0:W-:Y:S04]  /*ec10*/  STL [R1+0x454], R3 ;  /* 0x0004540301007387 */ /* 0x0001e80000100800 */
[----:B------:R0:W-:Y:S04]  /*ec20*/  STL [R1+0x44c], R0 ;  /* 0x00044c0001007387 */ /* 0x0001e80000100800 */
[----:B------:R0:W-:Y:S02]  /*ec30*/  STL [R1+0x450], R2 ;  /* 0x0004500201007387 */ /* 0x0001e40000100800 */
.L_x_32:
[----:B0-----:R-:W0:Y:S02]  /*ec40*/  LDC R0, c[0x0][0x28c] ;  /* 0x0000a300ff007b82 */ /* 0x001e240000000800 */
[----:B0-----:R-:W-:-:S13]  /*ec50*/  ISETP.GE.AND P0, PT, R0, 0x1, PT ;  /* 0x000000010000780c */ /* 0x001fda0003f06270 */
[----:B------:R-:W-:Y:S05]  /*ec60*/  @!P0 BRA `(.L_x_33) ;  /* 0x0000000000588947 */ /* 0x000fea0003800000 */
[----:B------:R-:W-:-:S06]  /*ec70*/  UISETP.NE.AND UP0, UPT, UR22, 0x3, UPT ;  /* 0x000000031600788c */ /* 0x000fcc000bf05270 */
[----:B------:R-:W-:-:S13]  /*ec80*/  PLOP3.LUT P0, PT, PT, PT, UP0, 0x80, 0x0 ;  /* 0x000000000000781c */ /* 0x000fda0003f0f008 */
[----:B------:R-:W-:Y:S05]  /*ec90*/  @!P0 BRA `(.L_x_34) ;  /* 0x0000000000048947 */ /* 0x000fea0003800000 */
[----:B------:R-:W-:Y:S01]  /*eca0*/  BPT.TRAP 0x1 ;  /* 0x000000040000795c */ /* 0x000fe20000300000 */
.L_x_34:
[----:B------:R-:W4:Y:S04]  /*ecb0*/  LDL R0, [R1+0x458] ;  /* 0x0004580001007983 */ /* 0x000f280000100800 */
[----:B------:R-:W5:Y:S01]  /*ecc0*/  LDL R3, [R1+0x45c] ;  /* 0x00045c0001037983 */ /* 0x000f620000100800 */
[----:B------:R-:W-:Y:S01]  /*ecd0*/  UISETP.LT.AND UP1, UPT, UR12, 0x1, UPT ;  /* 0x000000010c00788c */ /* 0x000fe2000bf21270 */
[----:B----4-:R-:W-:Y:S01]  /*ece0*/  ISETP.NE.AND P0, PT, R0, RZ, PT ;  /* 0x000000ff0000720c */ /* 0x010fe20003f05270 */
[----:B------:R-:W-:-:S12]  /*ecf0*/  IMAD.U32 R0, RZ, RZ, UR15 ;  /* 0x0000000fff007e24 */ /* 0x000fd8000f8e00ff */
[----:B------:R-:W-:-:S05]  /*ed00*/  VOTEU.ANY UP0, P0 ;  /* 0x00000000003f7886 */ /* 0x000fca0000000100 */
[----:B------:R-:W-:-:S04]  /*ed10*/  @UP0 USEL UR6, UR12, 0x1, UP1 ;  /* 0x000000010c060887 */ /* 0x000fc80008800000 */
[----:B------:R-:W-:Y:S02]  /*ed20*/  @UP0 UIADD3 UR6, UR5, UR12, -UR6 ;  /* 0x0000000c05060290 */ /* 0x000fe4000fffe806 */
[----:B------:R-:W-:-:S04]  /*ed30*/  UISETP.GT.U32.AND UP0, UPT, UR13, 0x1, UPT ;  /* 0x000000010d00788c */ /* 0x000fc8000bf04070 */
[----:B------:R-:W-:-:S04]  /*ed40*/  IMAD.U32 R2, RZ, RZ, UR6 ;  /* 0x00000006ff027e24 */ /* 0x000fc8000f8e00ff */
[----:B------:R-:W-:-:S05]  /*ed50*/  @P0 IMAD.SHL.U32 R2, R2, 0x8, RZ ;  /* 0x0000000802020824 */ /* 0x000fca00078e00ff */
[----:B------:R-:W-:-:S04]  /*ed60*/  @P0 LOP3.LUT R2, R2, 0x18, RZ, 0xc0, !PT ;  /* 0x0000001802020812 */ /* 0x000fc800078ec0ff */
[----:B------:R-:W-:-:S04]  /*ed70*/  @P0 IADD3 R0, R0, 0x20, R2 ;  /* 0x0000002000000810 */ /* 0x000fc80007ffe002 */
[----:B-----5:R-:W-:-:S04]  /*ed80*/  @P0 PRMT R0, R3, 0x654, R0 ;  /* 0x0000065403000816 */ /* 0x020fc80000000000 */
[----:B------:R0:W-:Y:S01]  /*ed90*/  @P0 SYNCS.ARRIVE.TRANS64.RED.A1T0 RZ, [R0+URZ], RZ ;  /* 0x000000ff00ff09a7 */ /* 0x0001e2000810043f */
[----:B------:R-:W-:-:S13]  /*eda0*/  PLOP3.LUT P0, PT, PT, PT, UP0, 0x80, 0x0 ;  /* 0x000000000000781c */ /* 0x000fda0003f0f008 */
[----:B0-----:R-:W-:Y:S05]  /*edb0*/  @P0 BRA `(.L_x_33) ;  /* 0x0000000000040947 */ /* 0x001fea0003800000 */
[----:B------:R-:W-:Y:S01]  /*edc0*/  BPT.TRAP 0x1 ;  /* 0x000000040000795c */ /* 0x000fe20000300000 */
.L_x_33:
[----:B------:R-:W4:Y:S01]  /*edd0*/  LDL.LU R26, [R1+0x46c] ;  /* 0x00046c00011a7983 */ /* 0x000f220000300800 */
[----:B------:R-:W0:Y:S01]  /*ede0*/  LDC R3, c[0x0][0x288] ;  /* 0x0000a200ff037b82 */ /* 0x000e220000000800 */
[----:B------:R-:W-:Y:S02]  /*edf0*/  ULDC UR6, c[0x0][0x284] ;  /* 0x0000a10000067ab9 */ /* 0x000fe40000000800 */
[----:B------:R-:W5:Y:S01]  /*ee00*/  LDL.LU R24, [R1+0x468] ;  /* 0x0004680001187983 */ /* 0x000f620000300800 */
[----:B------:R-:W1:Y:S02]  /*ee10*/  S2R R25, SR_TID.X ;  /* 0x0000000000197919 */ /* 0x000e640000002100 */
[----:B-1----:R-:W-:Y:S02]  /*ee20*/  LOP3.LUT R2, R25, 0x3, RZ, 0xc0, !PT ;  /* 0x0000000319027812 */ /* 0x002fe400078ec0ff */
[----:B------:R-:W-:-:S03]  /*ee30*/  SHF.R.U32.HI R32, RZ, 0x7, R25 ;  /* 0x00000007ff207819 */ /* 0x000fc60000011619 */
[----:B0-----:R-:W-:Y:S01]  /*ee40*/  IMAD R2, R2, -0x2, R3 ;  /* 0xfffffffe02027824 */ /* 0x001fe200078e0203 */
[----:B------:R-:W-:-:S05]  /*ee50*/  LOP3.LUT R32, R32, 0x1, RZ, 0xc0, !PT ;  /* 0x0000000120207812 */ /* 0x000fca00078ec0ff */
[----:B------:R-:W-:Y:S02]  /*ee60*/  IMAD.SHL.U32 R33, R32, 0x40, RZ ;  /* 0x0000004020217824 */ /* 0x000fe400078e00ff */
[----:B------:R-:W-:-:S05]  /*ee70*/  IMAD.SHL.U32 R30, R25, 0x2, RZ ;  /* 0x00000002191e7824 */ /* 0x000fca00078e00ff */
[----:B------:R-:W-:Y:S01]  /*ee80*/  LOP3.LUT R30, R30, 0x6, RZ, 0xc0, !PT ;  /* 0x000000061e1e7812 */ /* 0x000fe200078ec0ff */
[----:B------:R-:W-:Y:S02]  /*ee90*/  IMAD.MOV.U32 R39, RZ, RZ, -0x1 ;  /* 0xffffffffff277424 */ /* 0x000fe400078e00ff */
[----:B-----5:R-:W-:-:S05]  /*eea0*/  IMAD.SHL.U32 R0, R24, 0x100, RZ ;  /* 0x0000010018007824 */ /* 0x020fca00078e00ff */
[----:B------:R-:W-:Y:S01]  /*eeb0*/  ISETP.GE.AND P0, PT, R0, R3, PT ;  /* 0x000000030000720c */ /* 0x000fe20003f06270 */
[----:B------:R-:W-:Y:S01]  /*eec0*/  IMAD.IADD R0, R2, 0x1, -R0 ;  /* 0x0000000102007824 */ /* 0x000fe200078e0a00 */
[----:B------:R-:W-:Y:S02]  /*eed0*/  SHF.R.U32.HI R2, RZ, 0x2, R25 ;  /* 0x00000002ff027819 */ /* 0x000fe40000011619 */
[----:B------:R-:W-:Y:S02]  /*eee0*/  LOP3.LUT R3, R25, 0x60, RZ, 0xc0, !PT ;  /* 0x0000006019037812 */ /* 0x000fe400078ec0ff */
[----:B------:R-:W-:Y:S02]  /*eef0*/  LOP3.LUT R2, R2, 0x7, RZ, 0xc0, !PT ;  /* 0x0000000702027812 */ /* 0x000fe400078ec0ff */
[----:B------:R-:W-:Y:S02]  /*ef00*/  SHF.R.U32.HI R3, RZ, 0x1, R3 ;  /* 0x00000001ff037819 */ /* 0x000fe40000011603 */
[----:B------:R-:W-:-:S02]  /*ef10*/  LOP3.LUT R33, R33, 0x40, R2, 0xe2, !PT ;  /* 0x0000004021217812 */ /* 0x000fc400078ee202 */
[----:B------:R-:W-:-:S05]  /*ef20*/  IADD3 R2, RZ, -R3, -R2 ;  /* 0x80000003ff027210 */ /* 0x000fca0007ffe802 */
[----:B------:R-:W-:Y:S02]  /*ef30*/  IMAD R32, R32, -0x40, R2 ;  /* 0xffffffc020207824 */ /* 0x000fe400078e0202 */
[----:B----4-:R-:W-:-:S05]  /*ef40*/  IMAD.SHL.U32 R2, R26, 0x100, RZ ;  /* 0x000001001a027824 */ /* 0x010fca00078e00ff */
[----:B------:R-:W-:Y:S01]  /*ef50*/  ISETP.GE.OR P0, PT, R2, UR6, P0 ;  /* 0x0000000602007c0c */ /* 0x000fe20008706670 */
[----:B------:R-:W-:Y:S01]  /*ef60*/  IMAD.WIDE R34, R26, 0x100, RZ ;  /* 0x000001001a227825 */ /* 0x000fe200078e02ff */
[----:B------:R-:W-:Y:S02]  /*ef70*/  IADD3 R32, -R2, UR6, R32 ;  /* 0x0000000602207c10 */ /* 0x000fe4000fffe120 */
[----:B------:R-:W-:Y:S02]  /*ef80*/  PRMT R30, R30, 0x6540, R24 ;  /* 0x000065401e1e7816 */ /* 0x000fe40000000018 */
[----:B------:R-:W-:-:S07]  /*ef90*/  LOP3.LUT R33, R34, R33, R3, 0xfe, !PT ;  /* 0x0000002122217212 */ /* 0x000fce00078efe03 */
[----:B------:R-:W-:Y:S05]  /*efa0*/  @P0 BRA `(.L_x_35) ;  /* 0x0000012400dc0947 */ /* 0x000fea0003800000 */
[----:B------:R-:W0:Y:S01]  /*efb0*/  LDC.64 R26, c[0x0][0x5c8] ;  /* 0x00017200ff1a7b82 */ /* 0x000e220000000a00 */
[----:B------:R-:W-:Y:S01]  /*efc0*/  USHF.R.S32.HI UR8, URZ, 0x1f, UR14 ;  /* 0x0000001f3f087899 */ /* 0x000fe2000801140e */
[--C-:B------:R-:W-:Y:S01]  /*efd0*/  SHF.R.S32.HI R31, RZ, 0x1f, R30.reuse ;  /* 0x0000001fff1f7819 */ /* 0x100fe2000001141e */
[----:B------:R-:W-:Y:S01]  /*efe0*/  ULDC.64 UR10, c[0x0][0x5d0] ;  /* 0x00017400000a7ab9 */ /* 0x000fe20000000a00 */
[----:B------:R-:W-:Y:S01]  /*eff0*/  BSSY B0, `(.L_x_35) ;  /* 0x0001272000007945 */ /* 0x000fe20003800000 */
[----:B------:R-:W-:Y:S02]  /*f000*/  UIMAD UR6, UR8, UR10, URZ ;  /* 0x0000000a080672a4 */ /* 0x000fe4000f8e023f */
[----:B------:R-:W-:Y:S02]  /*f010*/  IMAD.U32 R24, RZ, RZ, UR10 ;  /* 0x0000000aff187e24 */ /* 0x000fe4000f8e00ff */
[----:B------:R-:W-:Y:S02]  /*f020*/  UIMAD UR6, UR14, UR11, UR6 ;  /* 0x0000000b0e0672a4 */ /* 0x000fe4000f8e0206 */
[----:B------:R-:W-:-:S04]  /*f030*/  IMAD.WIDE.U32 R24, R24, UR14, R30 ;  /* 0x0000000e18187c25 */ /* 0x000fc8000f8e001e */
[----:B------:R-:W-:Y:S01]  /*f040*/  VIADD R25, R25, UR6 ;  /* 0x0000000619197c36 */ /* 0x000fe20008000000 */
[----:B------:R-:W-:Y:S01]  /*f050*/  ULDC.64 UR6, c[0x0][0x5c0] ;  /* 0x0001700000067ab9 */ /* 0x000fe20000000a00 */
[-C--:B0-----:R-:W-:Y:S01]  /*f060*/  IMAD R2, R35, R26.reuse, RZ ;  /* 0x0000001a23027224 */ /* 0x081fe200078e02ff */
[----:B------:R-:W-:Y:S01]  /*f070*/  SHF.L.U64.HI R36, R26, 0x3, R27 ;  /* 0x000000031a247819 */ /* 0x000fe2000001021b */
[----:B------:R-:W-:-:S04]  /*f080*/  IMAD.WIDE.U32 R24, R33, R26, R24 ;  /* 0x0000001a21187225 */ /* 0x000fc800078e0018 */
[----:B------:R-:W-:Y:S01]  /*f090*/  IMAD R2, R33, R27, R2 ;  /* 0x0000001b21027224 */ /* 0x000fe200078e0202 */
[C---:B------:R-:W-:Y:S01]  /*f0a0*/  LEA R28, P2, R26.reuse, R24, 0x7 ;  /* 0x000000181a1c7211 */ /* 0x040fe200078438ff */
[----:B------:R-:W-:Y:S02]  /*f0b0*/  IMAD.SHL.U32 R3, R26, 0x8, RZ ;  /* 0x000000081a037824 */ /* 0x000fe400078e00ff */
[----:B------:R-:W-:Y:S01]  /*f0c0*/  IMAD.IADD R25, R25, 0x1, R2 ;  /* 0x0000000119197824 */ /* 0x000fe200078e0202 */
[C---:B------:R-:W-:Y:S02]  /*f0d0*/  IADD3 R2, P5, R24.reuse, UR6, RZ ;  /* 0x0000000618027c10 */ /* 0x040fe4000ffbe0ff */
[----:B------:R-:W-:Y:S02]  /*f0e0*/  IADD3 R24, P0, P1, R24, UR6, R3 ;  /* 0x0000000618187c10 */ /* 0x000fe4000f91e003 */
[----:B------:R-:W-:Y:S02]  /*f0f0*/  LEA.HI.X R29, R26, R25, R27, 0x7, P2 ;  /* 0x000000191a1d7211 */ /* 0x000fe400010f3c1b */
[----:B------:R-:W-:-:S02]  /*f100*/  IADD3 R26, P2, P3, R28, UR6, R3 ;  /* 0x000000061c1a7c10 */ /* 0x000fc4000fb5e003 */
[----:B------:R-:W-:Y:S02]  /*f110*/  IADD3.X R3, R25, UR7, RZ, P5, !PT ;  /* 0x0000000719037c10 */ /* 0x000fe4000affe4ff */
[----:B------:R-:W-:Y:S02]  /*f120*/  FSETP.NEU.AND P5, PT, RZ, UR21, PT ;  /* 0x00000015ff007c0b */ /* 0x000fe4000bfad000 */
[----:B------:R-:W-:Y:S02]  /*f130*/  IADD3 R28, P6, R28, UR6, RZ ;  /* 0x000000061c1c7c10 */ /* 0x000fe4000ffde0ff */
[--C-:B------:R-:W-:Y:S02]  /*f140*/  IADD3.X R27, R29, UR7, R36.reuse, P2, P3 ;  /* 0x000000071d1b7c10 */ /* 0x100fe400097e6424 */
[----:B------:R-:W-:Y:S02]  /*f150*/  IADD3.X R25, R25, UR7, R36, P0, P1 ;  /* 0x0000000719197c10 */ /* 0x000fe400087e2424 */
[----:B------:R-:W-:-:S05]  /*f160*/  IADD3.X R29, R29, UR7, RZ, P6, !PT ;  /* 0x000000071d1d7c10 */ /* 0x000fca000b7fe4ff */
[----:B------:R-:W-:Y:S05]  /*f170*/  @!P5 BRA `(.L_x_36) ;  /* 0x000000d800fcd947 */ /* 0x000fea0003800000 */
[----:B------:R-:W-:Y:S01]  /*f180*/  ULDC.64 UR6, c[0x0][0x5b8] ;  /* 0x00016e0000067ab9 */ /* 0x000fe20000000a00 */
[----:B------:R-:W-:Y:S01]  /*f190*/  BSSY B1, `(.L_x_37) ;  /* 0x0000013000017945 */ /* 0x000fe20003800000 */
[----:B------:R-:W-:Y:S01]  /*f1a0*/  IMAD.U32 R36, RZ, RZ, UR6 ;  /* 0x00000006ff247e24 */ /* 0x000fe2000f8e00ff */
[----:B------:R-:W-:-:S03]  /*f1b0*/  UIMAD UR6, UR8, UR6, URZ ;  /* 0x00000006080672a4 */ /* 0x000fc6000f8e023f */
[----:B------:R-:W-:Y:S01]  /*f1c0*/  IMAD.WIDE.U32 R30, R36, UR14, R30 ;  /* 0x0000000e241e7c25 */ /* 0x000fe2000f8e001e */
[----:B------:R-:W-:Y:S01]  /*f1d0*/  UIMAD UR6, UR14, UR7, UR6 ;  /* 0x000000070e0672a4 */ /* 0x000fe2000f8e0206 */
[----:B------:R-:W-:Y:S02]  /*f1e0*/  ULDC.64 UR8, c[0x0][0x5a8] ;  /* 0x00016a0000087ab9 */ /* 0x000fe40000000a00 */
[----:B------:R-:W-:-:S03]  /*f1f0*/  IMAD.MOV.U32 R36, RZ, RZ, R30 ;  /* 0x000000ffff247224 */ /* 0x000fc600078e001e */
[----:B------:R-:W-:Y:S01]  /*f200*/  VIADD R37, R31, UR6 ;  /* 0x000000061f257c36 */ /* 0x000fe20008000000 */
[----:B------:R-:W-:Y:S02]  /*f210*/  ULDC.64 UR6, c[0x0][0x5b0] ;  /* 0x00016c0000067ab9 */ /* 0x000fe40000000a00 */
[----:B------:R-:W-:Y:S02]  /*f220*/  IMAD R38, R35, UR6, RZ ;  /* 0x0000000623267c24 */ /* 0x000fe4000f8e02ff */
[----:B------:R-:W-:-:S04]  /*f230*/  IMAD.WIDE.U32 R30, R33, UR6, R36 ;  /* 0x00000006211e7c25 */ /* 0x000fc8000f8e0024 */
[----:B------:R-:W-:Y:S01]  /*f240*/  IMAD R38, R33, UR7, R38 ;  /* 0x0000000721267c24 */ /* 0x000fe2000f8e0226 */
[----:B------:R-:W-:-:S04]  /*f250*/  IADD3 R30, P0, R30, UR8, RZ ;  /* 0x000000081e1e7c10 */ /* 0x000fc8000ff1e0ff */
[--C-:B------:R-:W-:Y:S02]  /*f260*/  IADD3.X R31, R31, UR9, R38.reuse, P0, !PT ;  /* 0x000000091f1f7c10 */ /* 0x100fe400087fe426 */
[----:B------:R-:W-:Y:S02]  /*f270*/  ISETP.GE.AND P0, PT, R32, 0x1, PT ;  /* 0x000000012000780c */ /* 0x000fe40003f06270 */
[----:B------:R-:W-:Y:S02]  /*f280*/  PRMT R38, RZ, 0x7610, R38 ;  /* 0x00007610ff267816 */ /* 0x000fe40000000026 */
[----:B------:R-:W-:-:S13]  /*f290*/  ISETP.LT.OR P1, PT, R0, 0x1, !P0 ;  /* 0x000000010000780c */ /* 0x000fda0004721670 */
[----:B------:R-:W-:Y:S05]  /*f2a0*/  @P1 BRA `(.L_x_38) ;  /* 0x0000000000041947 */ /* 0x000fea0003800000 */
[----:B------:R0:W5:Y:S02]  /*f2b0*/  LDG.E.U8 R38, desc[UR18][R30.64] ;  /* 0x000000121e267981 */ /* 0x000164000c1e1100 */
.L_x_38:
[----:B------:R-:W-:Y:S05]  /*f2c0*/  BSYNC B1 ;  /* 0x0000000000017941 */ /* 0x000fea0003800000 */
.L_x_37:
[----:B-----5:R-:W-:Y:S01]  /*f2d0*/  LOP3.LUT R38, R38, 0xff, RZ, 0xc0, !PT ;  /* 0x000000ff26267812 */ /* 0x020fe200078ec0ff */
[----:B------:R-:W-:Y:S03]  /*f2e0*/  BSSY B1, `(.L_x_39) ;  /* 0x000000b000017945 */ /* 0x000fe60003800000 */
[----:B------:R-:W-:-:S05]  /*f2f0*/  F2FP.F16.E5M2.UNPACK_B R38, R38 ;  /* 0x00000026ff26723e */ /* 0x000fca00020004ff */
[----:B------:R-:W-:-:S05]  /*f300*/  HADD2.F32 R38, -RZ, R38.H0_H0 ;  /* 0x20000026ff267230 */ /* 0x000fca0000004100 */
[----:B------:R-:W-:-:S04]  /*f310*/  FMUL R38, R38, UR21 ;  /* 0x0000001526267c20 */ /* 0x000fc80008400000 */
[----:B------:R-:W-:-:S05]  /*f320*/  FFMA R4, R4, UR20, R38 ;  /* 0x0000001404047c23 */ /* 0x000fca0008000026 */
[----:B------:R-:W-:-:S05]  /*f330*/  F2FP.SATFINITE.E5M2.F32.PACK_AB_MERGE_C R4, RZ, R4, RZ ;  /* 0x00000004ff04723e */ /* 0x000fca00048060ff */
[----:B------:R1:W-:Y:S01]  /*f340*/  @!P1 STG.E.U8 desc[UR18][R2.64], R4 ;  /* 0x0000000402009986 */ /* 0x0003e2000c101112 */
[----:B------:R-:W-:Y:S02]  /*f350*/  ISETP.LT.OR P1, PT, R0, 0x2, !P0 ;  /* 0x000000020000780c */ /* 0x000fe40004721670 */
[----:B-1----:R-:W-:-:S11]  /*f360*/  PRMT R4, RZ, 0x7610, R4 ;  /* 0x00007610ff047816 */ /* 0x002fd60000000004 */
[----:B------:R-:W-:Y:S05]  /*f370*/  @P1 BRA `(.L_x_40) ;  /* 0x0000000000041947 */ /* 0x000fea0003800000 */
[----:B------:R1:W5:Y:S02]  /*f380*/  LDG.E.U8 R4, desc[UR18][R30.64+0x1] ;  /* 0x000001121e047981 */ /* 0x000364000c1e1100 */
.L_x_40:
[----:B------:R-:W-:Y:S05]  /*f390*/  BSYNC B1 ;  /* 0x0000000000017941 */ /* 0x000fea0003800000 */
.L_x_39:
        /* <DEDUP_REMOVED lines=8> */
[----:B------:R-:W-:-:S05]  /*f420*/  IADD3 R4, P1, R33, 0x8, RZ ;  /* 0x0000000821047810 */ /* 0x000fca0007f3e0ff */
[----:B----4-:R-:W-:-:S04]  /*f430*/  IMAD.X R5, RZ, RZ, R35, P1 ;  /* 0x000000ffff057224 */ /* 0x010fc800008e0623 */
[----:B------:R-:W-:-:S04]  /*f440*/  IMAD R5, R5, UR6, RZ ;  /* 0x0000000605057c24 */ /* 0x000fc8000f8e02ff */
[C---:B------:R-:W-:Y:S02]  /*f450*/  IMAD R38, R4.reuse, UR7, R5 ;  /* 0x0000000704267c24 */ /* 0x040fe4000f8e0205 */
[----:B------:R-:W-:-:S03]  /*f460*/  IMAD.WIDE.U32 R4, R4, UR6, R36 ;  /* 0x0000000604047c25 */ /* 0x000fc6000f8e0024 */
[----:B------:R-:W-:-:S04]  /*f470*/  IADD3 R4, P1, R4, UR8, RZ ;  /* 0x0000000804047c10 */ /* 0x000fc8000ff3e0ff */
[--C-:B------:R-:W-:Y:S02]  /*f480*/  IADD3.X R5, R5, UR9, R38.reuse, P1, !PT ;  /* 0x0000000905057c10 */ /* 0x100fe40008ffe426 */
[----:B------:R-:W-:Y:S02]  /*f490*/  ISETP.GE.AND P1, PT, R32, 0x9, PT ;  /* 0x000000092000780c */ /* 0x000fe40003f26270 */
[----:B------:R-:W-:Y:S02]  /*f4a0*/  PRMT R38, RZ, 0x7610, R38 ;  /* 0x00007610ff267816 */ /* 0x000fe40000000026 */
[----:B------:R-:W-:-:S13]  /*f4b0*/  ISETP.LT.OR P2, PT, R0, 0x1, !P1 ;  /* 0x000000010000780c */ /* 0x000fda0004f41670 */
[----:B------:R-:W-:Y:S05]  /*f4c0*/  @P2 BRA `(.L_x_42) ;  /* 0x0000000000042947 */ /* 0x000fea0003800000 */
[----:B------:R4:W5:Y:S02]  /*f4d0*/  LDG.E.U8 R38, desc[UR18][R4.64] ;  /* 0x0000001204267981 */ /* 0x000964000c1e1100 */
.L_x_42:
[----:B------:R-:W-:Y:S05]  /*f4e0*/  BSYNC B1 ;  /* 0x0000000000017941 */ /* 0x000fea0003800000 */
.L_x_41:
        /* <DEDUP_REMOVED lines=9> */
[----:B0-----:R-:W-:-:S11]  /*f580*/  PRMT R6, RZ, 0x7610, R6 ;  /* 0x00007610ff067816 */ /* 0x001fd60000000006 */
[----:B------:R-:W-:Y:S05]  /*f590*/  @P2 BRA `(.L_x_44) ;  /* 0x0000000000042947 */ /* 0x000fea0003800000 */
[----:B------:R0:W5:Y:S02]  /*f5a0*/  LDG.E.U8 R6, desc[UR18][R4.64+0x1] ;  /* 0x0000011204067981 */ /* 0x000164000c1e1100 */
.L_x_44:
[----:B------:R-:W-:Y:S05]  /*f5b0*/  BSYNC B1 ;  /* 0x0000000000017941 */ /* 0x000fea0003800000 */
.L_x_43:
[----:B-----5:R-:W-:Y:S01]  /*f5c0*/  LOP3.LUT R6, R6, 0xff, RZ, 0xc0, !PT ;  /* 0x000000ff06067812 */ /* 0x020fe200078ec0ff */
[----:B------:R-:W-:Y:S01]  /*f5d0*/  BSSY B1, `(.L_x_45) ;  /* 0x000000b000017945 */ /* 0x000fe20003800000 */
[----:B------:R-:W-:Y:S02]  /*f5e0*/  ISETP.LT.OR P3, PT, R0, 0x9, !P0 ;  /* 0x000000090000780c */ /* 0x000fe40004761670 */
[----:B------:R-:W-:-:S05]  /*f5f0*/  F2FP.F16.E5M2.UNPACK_B R6, R6 ;  /* 0x00000006ff06723e */ /* 0x000fca00020004ff */
[----:B------:R-:W-:-:S05]  /*f600*/  HADD2.F32 R6, -RZ, R6.H0_H0 ;  /* 0x20000006ff067230 */ /* 0x000fca0000004100 */
[----:B------:R-:W-:-:S04]  /*f610*/  FMUL R6, R6, UR21 ;  /* 0x0000001506067c20 */ /* 0x000fc80008400000 */
[--C-:B------:R-:W-:Y:S01]  /*f620*/  FFMA R7, R7, UR20, R6.reuse ;  /* 0x0000001407077c23 */ /* 0x100fe20008000006 */
[----:B------:R-:W-:-:S04]  /*f630*/  PRMT R6, RZ, 0x7610, R6 ;  /* 0x00007610ff067816 */ /* 0x000fc80000000006 */
[----:B------:R-:W-:-:S05]  /*f640*/  F2FP.SATFINITE.E5M2.F32.PACK_AB_MERGE_C R7, RZ, R7, RZ ;  /* 0x00000007ff07723e */ /* 0x000fca00048060ff */
[----:B------:R0:W-:Y:S01]  /*f650*/  @!P2 STG.E.U8 desc[UR18][R24.64+0x1], R7 ;  /* 0x000001071800a986 */ /* 0x0001e2000c101112 */
[----:B------:R-:W-:Y:S05]  /*f660*/  @P3 BRA `(.L_x_46) ;  /* 0x0000000000043947 */ /* 0x000fea0003800000 */
[----:B------:R0:W5:Y:S02]  /*f670*/  LDG.E.U8 R6, desc[UR18][R30.64+0x8] ;  /* 0x000008121e067981 */ /* 0x000164000c1e1100 */
.L_x_46:
[----:B------:R-:W-:Y:S05]  /*f680*/  BSYNC B1 ;  /* 0x0000000000017941 */ /* 0x000fea0003800000 */
.L_x_45:
        /* <DEDUP_REMOVED lines=12> */
.L_x_48:
[----:B------:R-:W-:Y:S05]  /*f750*/  BSYNC B1 ;  /* 0x0000000000017941 */ /* 0x000fea0003800000 */
.L_x_47:
        /* <DEDUP_REMOVED lines=12> */
.L_x_50:
[----:B------:R-:W-:Y:S05]  /*f820*/  BSYNC B1 ;  /* 0x0000000000017941 */ /* 0x000fea0003800000 */
.L_x_49:
        /* <DEDUP_REMOVED lines=12> */
.L_x_52:
[----:B------:R-:W-:Y:S05]  /*f8f0*/  BSYNC B1 ;  /* 0x0000000000017941 */ /* 0x000fea0003800000 */
.L_x_51:
        /* <DEDUP_REMOVED lines=12> */
.L_x_54:
[----:B------:R-:W-:Y:S05]  /*f9c0*/  BSYNC B1 ;  /* 0x0000000000017941 */ /* 0x000fea0003800000 */
.L_x_53:
        /* <DEDUP_REMOVED lines=12> */
.L_x_56:
[----:B------:R-:W-:Y:S05]  /*fa90*/  BSYNC B1 ;  /* 0x0000000000017941 */ /* 0x000fea0003800000 */
.L_x_55:
        /* <DEDUP_REMOVED lines=12> */
.L_x_58:
[----:B------:R-:W-:Y:S05]  /*fb60*/  BSYNC B1 ;  /* 0x0000000000017941 */ /* 0x000fea0003800000 */
.L_x_57:
        /* <DEDUP_REMOVED lines=12> */
.L_x_60:
[----:B------:R-:W-:Y:S05]  /*fc30*/  BSYNC B1 ;  /* 0x0000000000017941 */ /* 0x000fea0003800000 */
.L_x_59:
        /* <DEDUP_REMOVED lines=12> */
.L_x_62:
[----:B------:R-:W-:Y:S05]  /*fd00*/  BSYNC B1 ;  /* 0x0000000000017941 */ /* 0x000fea0003800000 */
.L_x_61:
        /* <DEDUP_REMOVED lines=12> */
.L_x_64:
[----:B------:R-:W-:Y:S05]  /*fdd0*/  BSYNC B1 ;  /* 0x0000000000017941 */ /* 0x000fea0003800000 */
.L_x_63:
        /* <DEDUP_REMOVED lines=12> */
.L_x_66:
[----:B------:R-:W-:Y:S05]  /*fea0*/  BSYNC B1 ;  /* 0x0000000000017941 */ /* 0x000fea0003800000 */
.L_x_65:
        /* <DEDUP_REMOVED lines=12> */
.L_x_68:
[----:B------:R-:W-:Y:S05]  /*ff70*/  BSYNC B1 ;  /* 0x0000000000017941 */ /* 0x000fea0003800000 */
.L_x_67:
        /* <DEDUP_REMOVED lines=12> */
.L_x_70:
[----:B------:R-:W-:Y:S05]  /*10040*/  BSYNC B1 ;  /* 0x0000000000017941 */ /* 0x000fea0003800000 */
.L_x_69:
        /* <DEDUP_REMOVED lines=12> */
.L_x_72:
[----:B------:R-:W-:Y:S05]  /*10110*/  BSYNC B1 ;  /* 0x0000000000017941 */ /* 0x000fea0003800000 */
.L_x_71:
        /* <DEDUP_REMOVED lines=12> */
.L_x_74:
[----:B------:R-:W-:Y:S05]  /*101e0*/  BSYNC B1 ;  /* 0x0000000000017941 */ /* 0x000fea0003800000 */
.L_x_73:
        /* <DEDUP_REMOVED lines=12> */
.L_x_76:
[----:B------:R-:W-:Y:S05]  /*102b0*/  BSYNC B1 ;  /* 0x0000000000017941 */ /* 0x000fea0003800000 */
.L_x_75:
        /* <DEDUP_REMOVED lines=12> */
.L_x_78:
[----:B------:R-:W-:Y:S05]  /*10380*/  BSYNC B1 ;  /* 0x0000000000017941 */ /* 0x000fea0003800000 */
.L_x_77:
        /* <DEDUP_REMOVED lines=12> */
.L_x_80:
[----:B------:R-:W-:Y:S05]  /*10450*/  BSYNC B1 ;  /* 0x0000000000017941 */ /* 0x000fea0003800000 */
.L_x_79:
        /* <DEDUP_REMOVED lines=12> */
.L_x_82:
[----:B------:R-:W-:Y:S05]  /*10520*/  BSYNC B1 ;  /* 0x0000000000017941 */ /* 0x000fea0003800000 */
.L_x_81:
        /* <DEDUP_REMOVED lines=12> */
.L_x_84:
[----:B------:R-:W-:Y:S05]  /*105f0*/  BSYNC B1 ;  /* 0x0000000000017941 */ /* 0x000fea0003800000 */
.L_x_83:
        /* <DEDUP_REMOVED lines=12> */
.L_x_86:
[----:B------:R-:W-:Y:S05]  /*106c0*/  BSYNC B1 ;  /* 0x0000000000017941 */ /* 0x000fea0003800000 */
.L_x_85:
        /* <DEDUP_REMOVED lines=12> */
.L_x_88:
[----:B------:R-:W-:Y:S05]  /*10790*/  BSYNC B1 ;  /* 0x0000000000017941 */ /* 0x000fea0003800000 */
.L_x_87:
        /* <DEDUP_REMOVED lines=12> */
.L_x_90:
[----:B------:R-:W-:Y:S05]  /*10860*/  BSYNC B1 ;  /* 0x0000000000017941 */ /* 0x000fea0003800000 */
.L_x_89:
        /* <DEDUP_REMOVED lines=12> */
.L_x_92:
[----:B------:R-:W-:Y:S05]  /*10930*/  BSYNC B1 ;  /* 0x0000000000017941 */ /* 0x000fea0003800000 */
.L_x_91:
        /* <DEDUP_REMOVED lines=12> */
.L_x_94:
[----:B------:R-:W-:Y:S05]  /*10a00*/  BSYNC B1 ;  /* 0x0000000000017941 */ /* 0x000fea0003800000 */
.L_x_93:
        /* <DEDUP_REMOVED lines=12> */
.L_x_96:
[----:B------:R-:W-:Y:S05]  /*10ad0*/  BSYNC B1 ;  /* 0x0000000000017941 */ /* 0x000fea0003800000 */
.L_x_95:
        /* <DEDUP_REMOVED lines=12> */
.L_x_98:
[----:B------:R-:W-:Y:S05]  /*10ba0*/  BSYNC B1 ;  /* 0x0000000000017941 */ /* 0x000fea0003800000 */
.L_x_97:
        /* <DEDUP_REMOVED lines=12> */
.L_x_100:
[----:B------:R-:W-:Y:S05]  /*10c70*/  BSYNC B1 ;  /* 0x0000000000017941 */ /* 0x000fea0003800000 */
.L_x_99:
        /* <DEDUP_REMOVED lines=12> */
.L_x_102:
[----:B------:R-:W-:Y:S05]  /*10d40*/  BSYNC B1 ;  /* 0x0000000000017941 */ /* 0x000fea0003800000 */
.L_x_101:
        /* <DEDUP_REMOVED lines=12> */
.L_x_104:
[----:B------:R-:W-:Y:S05]  /*10e10*/  BSYNC B1 ;  /* 0x0000000000017941 */ /* 0x000fea0003800000 */
.L_x_103:
        /* <DEDUP_REMOVED lines=12> */
.L_x_106:
[----:B------:R-:W-:Y:S05]  /*10ee0*/  BSYNC B1 ;  /* 0x0000000000017941 */ /* 0x000fea0003800000 */
.L_x_105:
        /* <DEDUP_REMOVED lines=12> */
.L_x_108:
[----:B------:R-:W-:Y:S05]  /*10fb0*/  BSYNC B1 ;  /* 0x0000000000017941 */ /* 0x000fea0003800000 */
.L_x_107:
        /* <DEDUP_REMOVED lines=12> */
.L_x_110:
[----:B------:R-:W-:Y:S05]  /*11080*/  BSYNC B1 ;  /* 0x0000000000017941 */ /* 0x000fea0003800000 */
.L_x_109:
        /* <DEDUP_REMOVED lines=12> */
.L_x_112:
[----:B------:R-:W-:Y:S05]  /*11150*/  BSYNC B1 ;  /* 0x0000000000017941 */ /* 0x000fea0003800000 */
.L_x_111:
        /* <DEDUP_REMOVED lines=12> */
.L_x_114:
[----:B------:R-:W-:Y:S05]  /*11220*/  BSYNC B1 ;  /* 0x0000000000017941 */ /* 0x000fea0003800000 */
.L_x_113:
        /* <DEDUP_REMOVED lines=12> */
.L_x_116:
[----:B------:R-:W-:Y:S05]  /*112f0*/  BSYNC B1 ;  /* 0x0000000000017941 */ /* 0x000fea0003800000 */
.L_x_115:
        /* <DEDUP_REMOVED lines=12> */
.L_x_118:
[----:B------:R-:W-:Y:S05]  /*113c0*/  BSYNC B1 ;  /* 0x0000000000017941 */ /* 0x000fea0003800000 */
.L_x_117:
        /* <DEDUP_REMOVED lines=12> */
.L_x_120:
[----:B------:R-:W-:Y:S05]  /*11490*/  BSYNC B1 ;  /* 0x0000000000017941 */ /* 0x000fea0003800000 */
.L_x_119:
        /* <DEDUP_REMOVED lines=12> */
.L_x_122:
[----:B------:R-:W-:Y:S05]  /*11560*/  BSYNC B1 ;  /* 0x0000000000017941 */ /* 0x000fea0003800000 */
.L_x_121:
[----:B-----5:R-:W-:Y:S01]  /*11570*/  LOP3.LUT R6, R6, 0xff, RZ, 0xc0, !PT ;  /* 0x000000ff06067812 */ /* 0x020fe200078ec0ff */
[----:B------:R-:W-:Y:S01]  /*11580*/  BSSY B1, `(.L_x_123) ;  /* 0x000000b000017945 */ /* 0x000fe20003800000 */
[----:B------:R-:W-:Y:S02]  /*11590*/  ISETP.LT.OR P2, PT, R0, 0x52, !P1 ;  /* 0x000000520000780c */ /* 0x000fe40004f41670 */
[----:B------:R-:W-:-:S05]  /*115a0*/  F2FP.F16.E5M2.UNPACK_B R6, R6 ;  /* 0x00000006ff06723e */ /* 0x000fca00020004ff */
[----:B------:R-:W-:-:S05]  /*115b0*/  HADD2.F32 R6, -RZ, R6.H0_H0 ;  /* 0x20000006ff067230 */ /* 0x000fca0000004100 */
[----:B------:R-:W-:-:S04]  /*115c0*/  FMUL R6, R6, UR21 ;  /* 0x0000001506067c20 */ /* 0x000fc80008400000 */
[----:B------:R-:W-:-:S05]  /*115d0*/  FFMA R6, R174, UR20, R6 ;  /* 0x00000014ae067c23 */ /* 0x000fca0008000006 */
[----:B0-----:R-:W-:Y:S02]  /*115e0*/  F2FP.SATFINITE.E5M2.F32.PACK_AB_MERGE_C R7, RZ, R6, RZ ;  /* 0x00000006ff07723e */ /* 0x001fe400048060ff */
[----:B------:R-:W-:-:S03]  /*115f0*/  PRMT R6, RZ, 0x7610, R6 ;  /* 0x00007610ff067816 */ /* 0x000fc60000000006 */
[----:B------:R0:W-:Y:S01]  /*11600*/  @!P3 STG.E.U8 desc[UR18][R24.64+0x50], R7 ;  /* 0x000050071800b986 */ /* 0x0001e2000c101112 */
[----:B------:R-:W-:Y:S05]  /*11610*/  @P2 BRA `(.L_x_124) ;  /* 0x0000000000042947 */ /* 0x000fea0003800000 */
[----:B------:R0:W5:Y:S02]  /*11620*/  LDG.E.U8 R6, desc[UR18][R4.64+0x51] ;  /* 0x0000511204067981 */ /* 0x000164000c1e1100 */
.L_x_124:
[----:B------:R-:W-:Y:S05]  /*11630*/  BSYNC B1 ;  /* 0x0000000000017941 */ /* 0x000fea0003800000 */
.L_x_123:
        /* <DEDUP_REMOVED lines=12> */
.L_x_126:
[----:B------:R-:W-:Y:S05]  /*11700*/  BSYNC B1 ;  /* 0x0000000000017941 */ /* 0x000fea0003800000 */
.L_x_125:
        /* <DEDUP_REMOVED lines=12> */
.L_x_128:
[----:B------:R-:W-:Y:S05]  /*117d0*/  BSYNC B1 ;  /* 0x0000000000017941 */ /* 0x000fea0003800000 */
.L_x_127:
        /* <DEDUP_REMOVED lines=12> */
.L_x_130:
[----:B------:R-:W-:Y:S05]  /*118a0*/  BSYNC B1 ;  /* 0x0000000000017941 */ /* 0x000fea0003800000 */
.L_x_129:
[----:B-----5:R-:W-:Y:S01]  /*118b0*/  LOP3.LUT R6, R6, 0xff, RZ, 0xc0, !PT ;  /* 0x000000ff06067812 */ /* 0x020fe200078ec0ff */
[----:B------:R-:W-:Y:S01]  /*118c0*/  BSSY B1, `(.L_x_131) ;  /* 0x000000b000017945 */ /* 0x000fe20003800000 */
[----:B------:R-:W-:Y:S02]  /*118d0*/  ISETP.LT.OR P2, PT, R0, 0x5a, !P1 ;  /* 0x0000005a0000780c */ /* 0x000fe40004f41670 */
[----:B------:R-:W-:-:S05]  /*118e0*/  F2FP.F16.E5M2.UNPACK_B R6, R6 ;  /* 0x00000006ff06723e */ /* 0x000fca00020004ff */
[----:B------:R-:W-:-:S05]  /*118f0*/  HADD2.F32 R6, -RZ, R6.H0_H0 ;  /* 0x20000006ff067230 */ /* 0x000fca0000004100 */
[----:B0-----:R-:W-:Y:S01]  /*11900*/  FMUL R7, R6, UR21 ;  /* 0x0000001506077c20 */ /* 0x001fe20008400000 */
[----:B------:R-:W-:-:S03]  /*11910*/  PRMT R6, RZ, 0x7610, R6 ;  /* 0x00007610ff067816 */ /* 0x000fc60000000006 */
[----:B------:R-:W-:-:S05]  /*11920*/  FFMA R7, R178, UR20, R7 ;  /* 0x00000014b2077c23 */ /* 0x000fca0008000007 */
[----:B------:R-:W-:-:S05]  /*11930*/  F2FP.SATFINITE.E5M2.F32.PACK_AB_MERGE_C R7, RZ, R7, RZ ;  /* 0x00000007ff07723e */ /* 0x000fca00048060ff */
[----:B------:R0:W-:Y:S01]  /*11940*/  @!P3 STG.E.U8 desc[UR18][R24.64+0x58], R7 ;  /* 0x000058071800b986 */ /* 0x0001e2000c101112 */
[----:B------:R-:W-:Y:S05]  /*11950*/  @P2 BRA `(.L_x_132) ;  /* 0x0000000000042947 */ /* 0x000fea0003800000 */
[----:B------:R0:W5:Y:S02]  /*11960*/  LDG.E.U8 R6, desc[UR18][R4.64+0x59] ;  /* 0x0000591204067981 */ /* 0x000164000c1e1100 */
.L_x_132:
[----:B------:R-:W-:Y:S05]  /*11970*/  BSYNC B1 ;  /* 0x0000000000017941 */ /* 0x000fea0003800000 */
.L_x_131:
        /* <DEDUP_REMOVED lines=12> */
.L_x_134:
[----:B------:R-:W-:Y:S05]  /*11a40*/  BSYNC B1 ;  /* 0x0000000000017941 */ /* 0x000fea0003800000 */
.L_x_133:
        /* <DEDUP_REMOVED lines=12> */
.L_x_136:
[----:B------:R-:W-:Y:S05]  /*11b10*/  BSYNC B1 ;  /* 0x0000000000017941 */ /* 0x000fea0003800000 */
.L_x_135:
        /* <DEDUP_REMOVED lines=12> */
.L_x_138:
[----:B------:R-:W-:Y:S05]  /*11be0*/  BSYNC B1 ;  /* 0x0000000000017941 */ /* 0x000fea0003800000 */
.L_x_137:
        /* <DEDUP_REMOVED lines=12> */
.L_x_140:
[----:B------:R-:W-:Y:S05]  /*11cb0*/  BSYNC B1 ;  /* 0x0000000000017941 */ /* 0x000fea0003800000 */
.L_x_139:
        /* <DEDUP_REMOVED lines=12> */
.L_x_142:
[----:B------:R-:W-:Y:S05]  /*11d80*/  BSYNC B1 ;  /* 0x0000000000017941 */ /* 0x000fea0003800000 */
.L_x_141:
        /* <DEDUP_REMOVED lines=12> */
.L_x_144:
[----:B------:R-:W-:Y:S05]  /*11e50*/  BSYNC B1 ;  /* 0x0000000000017941 */ /* 0x000fea0003800000 */
.L_x_143:
        /* <DEDUP_REMOVED lines=12> */
.L_x_146:
[----:B------:R-:W-:Y:S05]  /*11f20*/  BSYNC B1 ;  /* 0x0000000000017941 */ /* 0x000fea0003800000 */
.L_x_145:
        /* <DEDUP_REMOVED lines=12> */
.L_x_148:
[----:B------:R-:W-:Y:S05]  /*11ff0*/  BSYNC B1 ;  /* 0x0000000000017941 */ /* 0x000fea0003800000 */
.L_x_147:
        /* <DEDUP_REMOVED lines=12> */
.L_x_150:
[----:B------:R-:W-:Y:S05]  /*120c0*/  BSYNC B1 ;  /* 0x0000000000017941 */ /* 0x000fea0003800000 */
.L_x_149:
        /* <DEDUP_REMOVED lines=12> */
.L_x_152:
[----:B------:R-:W-:Y:S05]  /*12190*/  BSYNC B1 ;  /* 0x0000000000017941 */ /* 0x000fea0003800000 */
.L_x_151:
        /* <DEDUP_REMOVED lines=12> */
.L_x_154:
[----:B------:R-:W-:Y:S05]  /*12260*/  BSYNC B1 ;  /* 0x0000000000017941 */ /* 0x000fea0003800000 */
.L_x_153:
        /* <DEDUP_REMOVED lines=12> */
.L_x_156:
[----:B------:R-:W-:Y:S05]  /*12330*/  BSYNC B1 ;  /* 0x0000000000017941 */ /* 0x000fea0003800000 */
.L_x_155:
        /* <DEDUP_REMOVED lines=12> */
.L_x_158:
[----:B------:R-:W-:Y:S05]  /*12400*/  BSYNC B1 ;  /* 0x0000000000017941 */ /* 0x000fea0003800000 */
.L_x_157:
        /* <DEDUP_REMOVED lines=12> */
.L_x_160:
[----:B------:R-:W-:Y:S05]  /*124d0*/  BSYNC B1 ;  /* 0x0000000000017941 */ /* 0x000fea0003800000 */
.L_x_159:
        /* <DEDUP_REMOVED lines=12> */
.L_x_162:
[----:B------:R-:W-:Y:S05]  /*125a0*/  BSYNC B1 ;  /* 0x0000000000017941 */ /* 0x000fea0003800000 */
.L_x_161:
        /* <DEDUP_REMOVED lines=12> */
.L_x_164:
[----:B------:R-:W-:Y:S05]  /*12670*/  BSYNC B1 ;  /* 0x0000000000017941 */ /* 0x000fea0003800000 */
.L_x_163:
        /* <DEDUP_REMOVED lines=12> */
.L_x_166:
[----:B------:R-:W-:Y:S05]  /*12740*/  BSYNC B1 ;  /* 0x0000000000017941 */ /* 0x000fea0003800000 */
.L_x_165:
        /* <DEDUP_REMOVED lines=12> */
.L_x_168:
[----:B------:R-:W-:Y:S05]  /*12810*/  BSYNC B1 ;  /* 0x0000000000017941 */ /* 0x000fea0003800000 */
.L_x_167:
        /* <DEDUP_REMOVED lines=12> */
.L_x_170:
[----:B------:R-:W-:Y:S05]  /*128e0*/  BSYNC B1 ;  /* 0x0000000000017941 */ /* 0x000fea0003800000 */
.L_x_169:
        /* <DEDUP_REMOVED lines=12> */
.L_x_172:
[----:B------:R-:W-:Y:S05]  /*129b0*/  BSYNC B1 ;  /* 0x0000000000017941 */ /* 0x000fea0003800000 */
.L_x_171:
        /* <DEDUP_REMOVED lines=12> */
.L_x_174:
[----:B------:R-:W-:Y:S05]  /*12a80*/  BSYNC B1 ;  /* 0x0000000000017941 */ /* 0x000fea0003800000 */
.L_x_173:
        /* <DEDUP_REMOVED lines=12> */
.L_x_176:
[----:B------:R-:W-:Y:S05]  /*12b50*/  BSYNC B1 ;  /* 0x0000000000017941 */ /* 0x000fea0003800000 */
.L_x_175:
        /* <DEDUP_REMOVED lines=12> */
.L_x_178:
[----:B------:R-:W-:Y:S05]  /*12c20*/  BSYNC B1 ;  /* 0x0000000000017941 */ /* 0x000fea0003800000 */
.L_x_177:
        /* <DEDUP_REMOVED lines=12> */
.L_x_180:
[----:B------:R-:W-:Y:S05]  /*12cf0*/  BSYNC B1 ;  /* 0x0000000000017941 */ /* 0x000fea0003800000 */
.L_x_179:
        /* <DEDUP_REMOVED lines=12> */
.L_x_182:
[----:B------:R-:W-:Y:S05]  /*12dc0*/  BSYNC B1 ;  /* 0x0000000000017941 */ /* 0x000fea0003800000 */
.L_x_181:
        /* <DEDUP_REMOVED lines=12> */
.L_x_184:
[----:B------:R-:W-:Y:S05]  /*12e90*/  BSYNC B1 ;  /* 0x0000000000017941 */ /* 0x000fea0003800000 */
.L_x_183:
        /* <DEDUP_REMOVED lines=12> */
.L_x_186:
[----:B------:R-:W-:Y:S05]  /*12f60*/  BSYNC B1 ;  /* 0x0000000000017941 */ /* 0x000fea0003800000 */
.L_x_185:
        /* <DEDUP_REMOVED lines=12> */
.L_x_188:
[----:B------:R-:W-:Y:S05]  /*13030*/  BSYNC B1 ;  /* 0x0000000000017941 */ /* 0x000fea0003800000 */
.L_x_187:
        /* <DEDUP_REMOVED lines=12> */
.L_x_190:
[----:B------:R-:W-:Y:S05]  /*13100*/  BSYNC B1 ;  /* 0x0000000000017941 */ /* 0x000fea0003800000 */
.L_x_189:
        /* <DEDUP_REMOVED lines=12> */
.L_x_192:
[----:B------:R-:W-:Y:S05]  /*131d0*/  BSYNC B1 ;  /* 0x0000000000017941 */ /* 0x000fea0003800000 */
.L_x_191:
        /* <DEDUP_REMOVED lines=12> */
.L_x_194:
[----:B------:R-:W-:Y:S05]  /*132a0*/  BSYNC B1 ;  /* 0x0000000000017941 */ /* 0x000fea0003800000 */
.L_x_193:
        /* <DEDUP_REMOVED lines=12> */
.L_x_196:
[----:B------:R-:W-:Y:S05]  /*13370*/  BSYNC B1 ;  /* 0x0000000000017941 */ /* 0x000fea0003800000 */
.L_x_195:
        /* <DEDUP_REMOVED lines=12> */
.L_x_198:
[----:B------:R-:W-:Y:S05]  /*13440*/  BSYNC B1 ;  /* 0x0000000000017941 */ /* 0x000fea0003800000 */
.L_x_197:
        /* <DEDUP_REMOVED lines=12> */
.L_x_200:
[----:B------:R-:W-:Y:S05]  /*13510*/  BSYNC B1 ;  /* 0x0000000000017941 */ /* 0x000fea0003800000 */
.L_x_199:
        /* <DEDUP_REMOVED lines=12> */
.L_x_202:
[----:B------:R-:W-:Y:S05]  /*135e0*/  BSYNC B1 ;  /* 0x0000000000017941 */ /* 0x000fea0003800000 */
.L_x_201:
        /* <DEDUP_REMOVED lines=12> */
.L_x_204:
[----:B------:R-:W-:Y:S05]  /*136b0*/  BSYNC B1 ;  /* 0x0000000000017941 */ /* 0x000fea0003800000 */
.L_x_203:
        /* <DEDUP_REMOVED lines=12> */
.L_x_206:
[----:B------:R-:W-:Y:S05]  /*13780*/  BSYNC B1 ;  /* 0x0000000000017941 */ /* 0x000fea0003800000 */
.L_x_205:
        /* <DEDUP_REMOVED lines=12> */
.L_x_208:
[----:B------:R-:W-:Y:S05]  /*13850*/  BSYNC B1 ;  /* 0x0000000000017941 */ /* 0x000fea0003800000 */
.L_x_207:
        /* <DEDUP_REMOVED lines=12> */
.L_x_210:
[----:B------:R-:W-:Y:S05]  /*13920*/  BSYNC B1 ;  /* 0x0000000000017941 */ /* 0x000fea0003800000 */
.L_x_209:
        /* <DEDUP_REMOVED lines=12> */
.L_x_212:
[----:B------:R-:W-:Y:S05]  /*139f0*/  BSYNC B1 ;  /* 0x0000000000017941 */ /* 0x000fea0003800000 */
.L_x_211:
        /* <DEDUP_REMOVED lines=12> */
.L_x_214:
[----:B------:R-:W-:Y:S05]  /*13ac0*/  BSYNC B1 ;  /* 0x0000000000017941 */ /* 0x000fea0003800000 */
.L_x_213:
        /* <DEDUP_REMOVED lines=12> */
.L_x_216:
[----:B------:R-:W-:Y:S05]  /*13b90*/  BSYNC B1 ;  /* 0x0000000000017941 */ /* 0x000fea0003800000 */
.L_x_215:
        /* <DEDUP_REMOVED lines=12> */
.L_x_218:
[----:B------:R-:W-:Y:S05]  /*13c60*/  BSYNC B1 ;  /* 0x0000000000017941 */ /* 0x000fea0003800000 */
.L_x_217:
        /* <DEDUP_REMOVED lines=12> */
.L_x_220:
[----:B------:R-:W-:Y:S05]  /*13d30*/  BSYNC B1 ;  /* 0x0000000000017941 */ /* 0x000fea0003800000 */
.L_x_219:
        /* <DEDUP_REMOVED lines=12> */
.L_x_222:
[----:B------:R-:W-:Y:S05]  /*13e00*/  BSYNC B1 ;  /* 0x0000000000017941 */ /* 0x000fea0003800000 */
.L_x_221:
        /* <DEDUP_REMOVED lines=12> */
.L_x_224:
[----:B------:R-:W-:Y:S05]  /*13ed0*/  BSYNC B1 ;  /* 0x0000000000017941 */ /* 0x000fea0003800000 */
.L_x_223:
        /* <DEDUP_REMOVED lines=12> */
.L_x_226:
[----:B------:R-:W-:Y:S05]  /*13fa0*/  BSYNC B1 ;  /* 0x0000000000017941 */ /* 0x000fea0003800000 */
.L_x_225:
        /* <DEDUP_REMOVED lines=12> */
.L_x_228:
[----:B------:R-:W-:Y:S05]  /*14070*/  BSYNC B1 ;  /* 0x0000000000017941 */ /* 0x000fea0003800000 */
.L_x_227:
        /* <DEDUP_REMOVED lines=12> */
.L_x_230:
[----:B------:R-:W-:Y:S05]  /*14140*/  BSYNC B1 ;  /* 0x0000000000017941 */ /* 0x000fea0003800000 */
.L_x_229:
        /* <DEDUP_REMOVED lines=12> */
.L_x_232:
[----:B------:R-:W-:Y:S05]  /*14210*/  BSYNC B1 ;  /* 0x0000000000017941 */ /* 0x000fea0003800000 */
.L_x_231:
        /* <DEDUP_REMOVED lines=12> */
.L_x_234:
[----:B------:R-:W-:Y:S05]  /*142e0*/  BSYNC B1 ;  /* 0x0000000000017941 */ /* 0x000fea0003800000 */
.L_x_233:
        /* <DEDUP_REMOVED lines=12> */
.L_x_236:
[----:B------:R-:W-:Y:S05]  /*143b0*/  BSYNC B1 ;  /* 0x0000000000017941 */ /* 0x000fea0003800000 */
.L_x_235:
        /* <DEDUP_REMOVED lines=12> */
.L_x_238:
[----:B------:R-:W-:Y:S05]  /*14480*/  BSYNC B1 ;  /* 0x0000000000017941 */ /* 0x000fea0003800000 */
.L_x_237:
        /* <DEDUP_REMOVED lines=12> */
.L_x_240:
[----:B------:R-:W-:Y:S05]  /*14550*/  BSYNC B1 ;  /* 0x0000000000017941 */ /* 0x000fea0003800000 */
.L_x_239:
        /* <DEDUP_REMOVED lines=12> */
.L_x_242:
[----:B------:R-:W-:Y:S05]  /*14620*/  BSYNC B1 ;  /* 0x0000000000017941 */ /* 0x000fea0003800000 */
.L_x_241:
        /* <DEDUP_REMOVED lines=12> */
.L_x_244:
[----:B------:R-:W-:Y:S05]  /*146f0*/  BSYNC B1 ;  /* 0x0000000000017941 */ /* 0x000fea0003800000 */
.L_x_243:
        /* <DEDUP_REMOVED lines=12> */
.L_x_246:
[----:B------:R-:W-:Y:S05]  /*147c0*/  BSYNC B1 ;  /* 0x0000000000017941 */ /* 0x000fea0003800000 */
.L_x_245:
        /* <DEDUP_REMOVED lines=12> */
.L_x_248:
[----:B------:R-:W-:Y:S05]  /*14890*/  BSYNC B1 ;  /* 0x0000000000017941 */ /* 0x000fea0003800000 */
.L_x_247:
        /* <DEDUP_REMOVED lines=12> */
.L_x_250:
[----:B------:R-:W-:Y:S05]  /*14960*/  BSYNC B1 ;  /* 0x0000000000017941 */ /* 0x000fea0003800000 */
.L_x_249:
[----:B0-----:R-:W2:Y:S01]  /*14970*/  LDL.LU R7, [R1+0x200] ;  /* 0x0002000001077983 */ /* 0x001ea20000300800 */
[----:B-----5:R-:W-:Y:S01]  /*14980*/  LOP3.LUT R6, R6, 0xff, RZ, 0xc0, !PT ;  /* 0x000000ff06067812 */ /* 0x020fe200078ec0ff */
[----:B------:R-:W-:Y:S01]  /*14990*/  BSSY B1, `(.L_x_251) ;  /* 0x000000b000017945 */ /* 0x000fe20003800000 */
[----:B------:R-:W-:Y:S02]  /*149a0*/  ISETP.LT.OR P2, PT, R0, 0xd2, !P1 ;  /* 0x000000d20000780c */ /* 0x000fe40004f41670 */
[----:B------:R-:W-:-:S05]  /*149b0*/  F2FP.F16.E5M2.UNPACK_B R6, R6 ;  /* 0x00000006ff06723e */ /* 0x000fca00020004ff */
[----:B------:R-:W-:-:S05]  /*149c0*/  HADD2.F32 R6, -RZ, R6.H0_H0 ;  /* 0x20000006ff067230 */ /* 0x000fca0000004100 */
[----:B------:R-:W-:-:S04]  /*149d0*/  FMUL R6, R6, UR21 ;  /* 0x0000001506067c20 */ /* 0x000fc80008400000 */
[----:B--2---:R-:W-:-:S05]  /*149e0*/  FFMA R6, R7, UR20, R6 ;  /* 0x0000001407067c23 */ /* 0x004fca0008000006 */
[----:B------:R-:W-:Y:S02]  /*149f0*/  F2FP.SATFINITE.E5M2.F32.PACK_AB_MERGE_C R7, RZ, R6, RZ ;  /* 0x00000006ff07723e */ /* 0x000fe400048060ff */
[----:B------:R-:W-:-:S03]  /*14a00*/  PRMT R6, RZ, 0x7610, R6 ;  /* 0x00007610ff067816 */ /* 0x000fc60000000006 */
[----:B------:R0:W-:Y:S01]  /*14a10*/  @!P3 STG.E.U8 desc[UR18][R24.64+0xd0], R7 ;  /* 0x0000d0071800b986 */ /* 0x0001e2000c101112 */
[----:B------:R-:W-:Y:S05]  /*14a20*/  @P2 BRA `(.L_x_252) ;  /* 0x0000000000042947 */ /* 0x000fea0003800000 */
[----:B------:R2:W5:Y:S02]  /*14a30*/  LDG.E.U8 R6, desc[UR18][R4.64+0xd1] ;  /* 0x0000d11204067981 */ /* 0x000564000c1e1100 */
.L_x_252:
[----:B------:R-:W-:Y:S05]  /*14a40*/  BSYNC B1 ;  /* 0x0000000000017941 */ /* 0x000fea0003800000 */
.L_x_251:
[----:B0-----:R-:W3:Y:S01]  /*14a50*/  LDL.LU R7, [R1+0x204] ;  /* 0x0002040001077983 */ /* 0x001ee20000300800 */
[----:B-----5:R-:W-:Y:S01]  /*14a60*/  LOP3.LUT R6, R6, 0xff, RZ, 0xc0, !PT ;  /* 0x000000ff06067812 */ /* 0x020fe200078ec0ff */
[----:B------:R-:W-:Y:S01]  /*14a70*/  BSSY B1, `(.L_x_253) ;  /* 0x000000b000017945 */ /* 0x000fe20003800000 */
[----:B------:R-:W-:Y:S02]  /*14a80*/  ISETP.LT.OR P3, PT, R0, 0xd9, !P0 ;  /* 0x000000d90000780c */ /* 0x000fe40004761670 */
[----:B------:R-:W-:-:S05]  /*14a90*/  F2FP.F16.E5M2.UNPACK_B R6, R6 ;  /* 0x00000006ff06723e */ /* 0x000fca00020004ff */
[----:B------:R-:W-:-:S05]  /*14aa0*/  HADD2.F32 R6, -RZ, R6.H0_H0 ;  /* 0x20000006ff067230 */ /* 0x000fca0000004100 */
[----:B------:R-:W-:-:S04]  /*14ab0*/  FMUL R6, R6, UR21 ;  /* 0x0000001506067c20 */ /* 0x000fc80008400000 */
[----:B---3--:R-:W-:-:S05]  /*14ac0*/  FFMA R6, R7, UR20, R6 ;  /* 0x0000001407067c23 */ /* 0x008fca0008000006 */
[----:B------:R-:W-:Y:S02]  /*14ad0*/  F2FP.SATFINITE.E5M2.F32.PACK_AB_MERGE_C R7, RZ, R6, RZ ;  /* 0x00000006ff07723e */ /* 0x000fe400048060ff */
[----:B------:R-:W-:-:S03]  /*14ae0*/  PRMT R6, RZ, 0x7610, R6 ;  /* 0x00007610ff067816 */ /* 0x000fc60000000006 */
[----:B------:R0:W-:Y:S01]  /*14af0*/  @!P2 STG.E.U8 desc[UR18][R24.64+0xd1], R7 ;  /* 0x0000d1071800a986 */ /* 0x0001e2000c101112 */
[----:B------:R-:W-:Y:S05]  /*14b00*/  @P3 BRA `(.L_x_254) ;  /* 0x0000000000043947 */ /* 0x000fea0003800000 */
[----:B------:R3:W5:Y:S02]  /*14b10*/  LDG.E.U8 R6, desc[UR18][R30.64+0xd8] ;  /* 0x0000d8121e067981 */ /* 0x000764000c1e1100 */
.L_x_254:
[----:B------:R-:W-:Y:S05]  /*14b20*/  BSYNC B1 ;  /* 0x0000000000017941 */ /* 0x000fea0003800000 */
.L_x_253:
        /* <DEDUP_REMOVED lines=13> */
.L_x_256:
[----:B------:R-:W-:Y:S05]  /*14c00*/  BSYNC B1 ;  /* 0x0000000000017941 */ /* 0x000fea0003800000 */
.L_x_255:
        /* <DEDUP_REMOVED lines=13> */
.L_x_258:
[----:B------:R-:W-:Y:S05]  /*14ce0*/  BSYNC B1 ;  /* 0x0000000000017941 */ /* 0x000fea0003800000 */
.L_x_257:
        /* <DEDUP_REMOVED lines=13> */
.L_x_260:
[----:B------:R-:W-:Y:S05]  /*14dc0*/  BSYNC B1 ;  /* 0x0000000000017941 */ /* 0x000fea0003800000 */
.L_x_259:
        /* <DEDUP_REMOVED lines=13> */
.L_x_262:
[----:B------:R-:W-:Y:S05]  /*14ea0*/  BSYNC B1 ;  /* 0x0000000000017941 */ /* 0x000fea0003800000 */
.L_x_261:
        /* <DEDUP_REMOVED lines=13> */
.L_x_264:
[----:B------:R-:W-:Y:S05]  /*14f80*/  BSYNC B1 ;  /* 0x0000000000017941 */ /* 0x000fea0003800000 */
.L_x_263:
        /* <DEDUP_REMOVED lines=13> */
.L_x_266:
[----:B------:R-:W-:Y:S05]  /*15060*/  BSYNC B1 ;  /* 0x0000000000017941 */ /* 0x000fea0003800000 */
.L_x_265:
        /* <DEDUP_REMOVED lines=13> */
.L_x_268:
[----:B------:R-:W-:Y:S05]  /*15140*/  BSYNC B1 ;  /* 0x0000000000017941 */ /* 0x000fea0003800000 */
.L_x_267:
        /* <DEDUP_REMOVED lines=13> */
.L_x_270:
[----:B------:R-:W-:Y:S05]  /*15220*/  BSYNC B1 ;  /* 0x0000000000017941 */ /* 0x000fea0003800000 */
.L_x_269:
        /* <DEDUP_REMOVED lines=13> */
.L_x_272:
[----:B------:R-:W-:Y:S05]  /*15300*/  BSYNC B1 ;  /* 0x0000000000017941 */ /* 0x000fea0003800000 */
.L_x_271:
        /* <DEDUP_REMOVED lines=13> */
.L_x_274:
[----:B------:R-:W-:Y:S05]  /*153e0*/  BSYNC B1 ;  /* 0x0000000000017941 */ /* 0x000fea0003800000 */
.L_x_273:
        /* <DEDUP_REMOVED lines=13> */
.L_x_276:
[----:B------:R-:W-:Y:S05]  /*154c0*/  BSYNC B1 ;  /* 0x0000000000017941 */ /* 0x000fea0003800000 */
.L_x_275:
        /* <DEDUP_REMOVED lines=13> */
.L_x_278:
[----:B------:R-:W-:Y:S05]  /*155a0*/  BSYNC B1 ;  /* 0x0000000000017941 */ /* 0x000fea0003800000 */
.L_x_277:
        /* <DEDUP_REMOVED lines=13> */
.L_x_280:
[----:B------:R-:W-:Y:S05]  /*15680*/  BSYNC B1 ;  /* 0x0000000000017941 */ /* 0x000fea0003800000 */
.L_x_279:
        /* <DEDUP_REMOVED lines=13> */
.L_x_282:
[----:B------:R-:W-:Y:S05]  /*15760*/  BSYNC B1 ;  /* 0x0000000000017941 */ /* 0x000fea0003800000 */
.L_x_281:
        /* <DEDUP_REMOVED lines=13> */
.L_x_284:
[----:B------:R-:W-:Y:S05]  /*15840*/  BSYNC B1 ;  /* 0x0000000000017941 */ /* 0x000fea0003800000 */
.L_x_283:
        /* <DEDUP_REMOVED lines=13> */
.L_x_286:
[----:B------:R-:W-:Y:S05]  /*15920*/  BSYNC B1 ;  /* 0x0000000000017941 */ /* 0x000fea0003800000 */
.L_x_285:
        /* <DEDUP_REMOVED lines=13> */
.L_x_288:
[----:B------:R-:W-:Y:S05]  /*15a00*/  BSYNC B1 ;  /* 0x0000000000017941 */ /* 0x000fea0003800000 */
.L_x_287:
        /* <DEDUP_REMOVED lines=13> */
.L_x_290:
[----:B------:R-:W-:Y:S05]  /*15ae0*/  BSYNC B1 ;  /* 0x0000000000017941 */ /* 0x000fea0003800000 */
.L_x_289:
[----:B0-----:R-:W2:Y:S01]  /*15af0*/  LDL.LU R3, [R1+0x250] ;  /* 0x0002500001037983 */ /* 0x001ea20000300800 */
[----:B-----5:R-:W-:Y:S01]  /*15b00*/  LOP3.LUT R6, R6, 0xff, RZ, 0xc0, !PT ;  /* 0x000000ff06067812 */ /* 0x020fe200078ec0ff */
[----:B------:R-:W-:Y:S01]  /*15b10*/  BSSY B1, `(.L_x_291) ;  /* 0x000000b000017945 */ /* 0x000fe20003800000 */
[----:B------:R-:W-:Y:S02]  /*15b20*/  ISETP.LT.OR P1, PT, R0, 0xfa, !P1 ;  /* 0x000000fa0000780c */ /* 0x000fe40004f21670 */
[----:B------:R-:W-:Y:S02]  /*15b30*/  F2FP.F16.E5M2.UNPACK_B R6, R6 ;  /* 0x00000006ff06723e */ /* 0x000fe400020004ff */
[----:B------:R-:W-:-:S03]  /*15b40*/  PRMT R2, RZ, 0x7610, R2 ;  /* 0x00007610ff027816 */ /* 0x000fc60000000002 */
[----:B------:R-:W-:-:S05]  /*15b50*/  HADD2.F32 R6, -RZ, R6.H0_H0 ;  /* 0x20000006ff067230 */ /* 0x000fca0000004100 */
[----:B------:R-:W-:-:S04]  /*15b60*/  FMUL R6, R6, UR21 ;  /* 0x0000001506067c20 */ /* 0x000fc80008400000 */
[----:B--2---:R-:W-:-:S05]  /*15b70*/  FFMA R6, R3, UR20, R6 ;  /* 0x0000001403067c23 */ /* 0x004fca0008000006 */
[----:B------:R-:W-:-:S05]  /*15b80*/  F2FP.SATFINITE.E5M2.F32.PACK_AB_MERGE_C R3, RZ, R6, RZ ;  /* 0x00000006ff03723e */ /* 0x000fca00048060ff */
[----:B------:R0:W-:Y:S01]  /*15b90*/  @!P2 STG.E.U8 desc[UR18][R24.64+0xf8], R3 ;  /* 0x0000f8031800a986 */ /* 0x0001e2000c101112 */
[----:B------:R-:W-:Y:S05]  /*15ba0*/  @P1 BRA `(.L_x_292) ;  /* 0x0000000000041947 */ /* 0x000fea0003800000 */
[----:B------:R2:W5:Y:S02]  /*15bb0*/  LDG.E.U8 R2, desc[UR18][R4.64+0xf9] ;  /* 0x0000f91204027981 */ /* 0x000564000c1e1100 */
.L_x_292:
[----:B------:R-:W-:Y:S05]  /*15bc0*/  BSYNC B1 ;  /* 0x0000000000017941 */ /* 0x000fea0003800000 */
.L_x_291:
[----:B------:R-:W2:Y:S01]  /*15bd0*/  LDL.LU R7, [R1+0x254] ;  /* 0x0002540001077983 */ /* 0x000ea20000300800 */
[----:B-----5:R-:W-:Y:S01]  /*15be0*/  LOP3.LUT R2, R2, 0xff, RZ, 0xc0, !PT ;  /* 0x000000ff02027812 */ /* 0x020fe200078ec0ff */
[----:B------:R-:W-:Y:S01]  /*15bf0*/  BSSY B1, `(.L_x_293) ;  /* 0x0000013000017945 */ /* 0x000fe20003800000 */
[----:B--234-:R-:W-:Y:S02]  /*15c00*/  IADD3 R5, P0, R33, 0x80, RZ ;  /* 0x0000008021057810 */ /* 0x01cfe40007f1e0ff */
[----:B------:R-:W-:-:S03]  /*15c10*/  F2FP.F16.E5M2.UNPACK_B R2, R2 ;  /* 0x00000002ff02723e */ /* 0x000fc600020004ff */
[----:B0-----:R-:W-:Y:S01]  /*15c20*/  IMAD.X R3, RZ, RZ, R35, P0 ;  /* 0x000000ffff037224 */ /* 0x001fe200000e0623 */
[----:B------:R-:W-:Y:S01]  /*15c30*/  ISETP.GE.AND P0, PT, R32, 0x81, PT ;  /* 0x000000812000780c */ /* 0x000fe20003f06270 */
[----:B------:R-:W-:Y:S02]  /*15c40*/  HADD2.F32 R2, -RZ, R2.H0_H0 ;  /* 0x20000002ff027230 */ /* 0x000fe40000004100 */
[----:B------:R-:W-:Y:S01]  /*15c50*/  IMAD R6, R3, UR6, RZ ;  /* 0x0000000603067c24 */ /* 0x000fe2000f8e02ff */
[----:B------:R-:W-:Y:S02]  /*15c60*/  ISETP.LT.OR P3, PT, R0, 0x1, !P0 ;  /* 0x000000010000780c */ /* 0x000fe40004761670 */
[----:B------:R-:W-:Y:S01]  /*15c70*/  FMUL R4, R2, UR21 ;  /* 0x0000001502047c20 */ /* 0x000fe20008400000 */
[----:B------:R-:W-:-:S04]  /*15c80*/  IMAD.WIDE.U32 R2, R5, UR6, R36 ;  /* 0x0000000605027c25 */ /* 0x000fc8000f8e0024 */
[----:B------:R-:W-:Y:S01]  /*15c90*/  IMAD R5, R5, UR7, R6 ;  /* 0x0000000705057c24 */ /* 0x000fe2000f8e0206 */
[----:B------:R-:W-:-:S04]  /*15ca0*/  IADD3 R2, P2, R2, UR8, RZ ;  /* 0x0000000802027c10 */ /* 0x000fc8000ff5e0ff */
[----:B------:R-:W-:Y:S01]  /*15cb0*/  IADD3.X R3, R3, UR9, R5, P2, !PT ;  /* 0x0000000903037c10 */ /* 0x000fe200097fe405 */
[----:B------:R-:W-:-:S05]  /*15cc0*/  FFMA R4, R7, UR20, R4 ;  /* 0x0000001407047c23 */ /* 0x000fca0008000004 */
[----:B------:R-:W-:Y:S02]  /*15cd0*/  F2FP.SATFINITE.E5M2.F32.PACK_AB_MERGE_C R7, RZ, R4, RZ ;  /* 0x00000004ff07723e */ /* 0x000fe400048060ff */
[----:B------:R-:W-:-:S03]  /*15ce0*/  PRMT R4, RZ, 0x7610, R4 ;  /* 0x00007610ff047816 */ /* 0x000fc60000000004 */
[----:B------:R0:W-:Y:S01]  /*15cf0*/  @!P1 STG.E.U8 desc[UR18][R24.64+0xf9], R7 ;  /* 0x0000f90718009986 */ /* 0x0001e2000c101112 */
[----:B------:R-:W-:Y:S05]  /*15d00*/  @P3 BRA `(.L_x_294) ;  /* 0x0000000000043947 */ /* 0x000fea0003800000 */
[----:B------:R2:W5:Y:S02]  /*15d10*/  LDG.E.U8 R4, desc[UR18][R2.64] ;  /* 0x0000001202047981 */ /* 0x000564000c1e1100 */
.L_x_294:
[----:B------:R-:W-:Y:S05]  /*15d20*/  BSYNC B1 ;  /* 0x0000000000017941 */ /* 0x000fea0003800000 */
.L_x_293:
[----:B------:R-:W3:Y:S01]  /*15d30*/  LDL.LU R5, [R1+0x258] ;  /* 0x0002580001057983 */ /* 0x000ee20000300800 */
        /* <DEDUP_REMOVED lines=12> */
.L_x_296:
[----:B------:R-:W-:Y:S05]  /*15e00*/  BSYNC B1 ;  /* 0x0000000000017941 */ /* 0x000fea0003800000 */
.L_x_295:
[----:B---3--:R-:W3:Y:S01]  /*15e10*/  LDL.LU R5, [R1+0x25c] ;  /* 0x00025c0001057983 */ /* 0x008ee20000300800 */
[----:B-----5:R-:W-:Y:S01]  /*15e20*/  LOP3.LUT R4, R4, 0xff, RZ, 0xc0, !PT ;  /* 0x000000ff04047812 */ /* 0x020fe200078ec0ff */
[----:B------:R-:W-:Y:S01]  /*15e30*/  BSSY B1, `(.L_x_297) ;  /* 0x0000013000017945 */ /* 0x000fe20003800000 */
[----:B------:R-:W-:Y:S02]  /*15e40*/  IADD3 R33, P1, R33, 0x88, RZ ;  /* 0x0000008821217810 */ /* 0x000fe40007f3e0ff */
[----:B------:R-:W-:Y:S02]  /*15e50*/  F2FP.F16.E5M2.UNPACK_B R4, R4 ;  /* 0x00000004ff04723e */ /* 0x000fe400020004ff */
[----:B------:R-:W-:Y:S01]  /*15e60*/  PRMT R6, RZ, 0x7610, R6 ;  /* 0x00007610ff067816 */ /* 0x000fe20000000006 */
[----:B------:R-:W-:Y:S01]  /*15e70*/  IMAD.X R34, RZ, RZ, R35, P1 ;  /* 0x000000ffff227224 */ /* 0x000fe200008e0623 */
[----:B------:R-:W-:Y:S01]  /*15e80*/  ISETP.GE.AND P1, PT, R32, 0x89, PT ;  /* 0x000000892000780c */ /* 0x000fe20003f26270 */
[----:B------:R-:W-:-:S02]  /*15e90*/  HADD2.F32 R4, -RZ, R4.H0_H0 ;  /* 0x20000004ff047230 */ /* 0x000fc40000004100 */
[----:B------:R-:W-:Y:S01]  /*15ea0*/  IMAD R34, R34, UR6, RZ ;  /* 0x0000000622227c24 */ /* 0x000fe2000f8e02ff */
[----:B------:R-:W-:Y:S01]  /*15eb0*/  ISETP.LT.OR P5, PT, R0, 0x1, !P1 ;  /* 0x000000010000780c */ /* 0x000fe20004fa1670 */
[----:B------:R-:W-:-:S04]  /*15ec0*/  IMAD.WIDE.U32 R36, R33, UR6, R36 ;  /* 0x0000000621247c25 */ /* 0x000fc8000f8e0024 */
[----:B------:R-:W-:Y:S01]  /*15ed0*/  FMUL R4, R4, UR21 ;  /* 0x0000001504047c20 */ /* 0x000fe20008400000 */
[----:B------:R-:W-:-:S03]  /*15ee0*/  IMAD R33, R33, UR7, R34 ;  /* 0x0000000721217c24 */ /* 0x000fc6000f8e0222 */
[----:B---3--:R-:W-:Y:S01]  /*15ef0*/  FFMA R5, R5, UR20, R4 ;  /* 0x0000001405057c23 */ /* 0x008fe20008000004 */
[----:B------:R-:W-:-:S04]  /*15f00*/  IADD3 R4, P3, R36, UR8, RZ ;  /* 0x0000000824047c10 */ /* 0x000fc8000ff7e0ff */
[----:B0-----:R-:W-:Y:S02]  /*15f10*/  F2FP.SATFINITE.E5M2.F32.PACK_AB_MERGE_C R7, RZ, R5, RZ ;  /* 0x00000005ff07723e */ /* 0x001fe400048060ff */
[----:B------:R-:W-:-:S03]  /*15f20*/  IADD3.X R5, R37, UR9, R33, P3, !PT ;  /* 0x0000000925057c10 */ /* 0x000fc60009ffe421 */
[----:B------:R0:W-:Y:S01]  /*15f30*/  @!P2 STG.E.U8 desc[UR18][R28.64+0x1], R7 ;  /* 0x000001071c00a986 */ /* 0x0001e2000c101112 */
[----:B------:R-:W-:Y:S05]  /*15f40*/  @P5 BRA `(.L_x_298) ;  /* 0x0000000000045947 */ /* 0x000fea0003800000 */
[----:B------:R3:W5:Y:S02]  /*15f50*/  LDG.E.U8 R6, desc[UR18][R4.64] ;  /* 0x0000001204067981 */ /* 0x000764000c1e1100 */
.L_x_298:
[----:B------:R-:W-:Y:S05]  /*15f60*/  BSYNC B1 ;  /* 0x0000000000017941 */ /* 0x000fea0003800000 */
.L_x_297:
        /* <DEDUP_REMOVED lines=13> */
.L_x_300:
[----:B------:R-:W-:Y:S05]  /*16040*/  BSYNC B1 ;  /* 0x0000000000017941 */ /* 0x000fea0003800000 */
.L_x_299:
        /* <DEDUP_REMOVED lines=13> */
.L_x_302:
[----:B------:R-:W-:Y:S05]  /*16120*/  BSYNC B1 ;  /* 0x0000000000017941 */ /* 0x000fea0003800000 */
.L_x_301:
        /* <DEDUP_REMOVED lines=13> */
.L_x_304:
[----:B------:R-:W-:Y:S05]  /*16200*/  BSYNC B1 ;  /* 0x0000000000017941 */ /* 0x000fea0003800000 */
.L_x_303:
        /* <DEDUP_REMOVED lines=13> */
.L_x_306:
[----:B------:R-:W-:Y:S05]  /*162e0*/  BSYNC B1 ;  /* 0x0000000000017941 */ /* 0x000fea0003800000 */
.L_x_305:
        /* <DEDUP_REMOVED lines=13> */
.L_x_308:
[----:B------:R-:W-:Y:S05]  /*163c0*/  BSYNC B1 ;  /* 0x0000000000017941 */ /* 0x000fea0003800000 */
.L_x_307:
        /* <DEDUP_REMOVED lines=13> */
.L_x_310:
[----:B------:R-:W-:Y:S05]  /*164a0*/  BSYNC B1 ;  /* 0x0000000000017941 */ /* 0x000fea0003800000 */
.L_x_309:
        /* <DEDUP_REMOVED lines=13> */
.L_x_312:
[----:B------:R-:W-:Y:S05]  /*16580*/  BSYNC B1 ;  /* 0x0000000000017941 */ /* 0x000fea0003800000 */
.L_x_311:
        /* <DEDUP_REMOVED lines=13> */
.L_x_314:
[----:B------:R-:W-:Y:S05]  /*16660*/  BSYNC B1 ;  /* 0x0000000000017941 */ /* 0x000fea0003800000 */
.L_x_313:
        /* <DEDUP_REMOVED lines=13> */
.L_x_316:
[----:B------:R-:W-:Y:S05]  /*16740*/  BSYNC B1 ;  /* 0x0000000000017941 */ /* 0x000fea0003800000 */
.L_x_315:
        /* <DEDUP_REMOVED lines=13> */
.L_x_318:
[----:B------:R-:W-:Y:S05]  /*16820*/  BSYNC B1 ;  /* 0x0000000000017941 */ /* 0x000fea0003800000 */
.L_x_317:
        /* <DEDUP_REMOVED lines=13> */
.L_x_320:
[----:B------:R-:W-:Y:S05]  /*16900*/  BSYNC B1 ;  /* 0x0000000000017941 */ /* 0x000fea0003800000 */
.L_x_319:
        /* <DEDUP_REMOVED lines=13> */
.L_x_322:
[----:B------:R-:W-:Y:S05]  /*169e0*/  BSYNC B1 ;  /* 0x0000000000017941 */ /* 0x000fea0003800000 */
.L_x_321:
        /* <DEDUP_REMOVED lines=13> */
.L_x_324:
[----:B------:R-:W-:Y:S05]  /*16ac0*/  BSYNC B1 ;  /* 0x0000000000017941 */ /* 0x000fea0003800000 */
.L_x_323:
        /* <DEDUP_REMOVED lines=13> */
.L_x_326:
[----:B------:R-:W-:Y:S05]  /*16ba0*/  BSYNC B1 ;  /* 0x0000000000017941 */ /* 0x000fea0003800000 */
.L_x_325:
        /* <DEDUP_REMOVED lines=13> */
.L_x_328:
[----:B------:R-:W-:Y:S05]  /*16c80*/  BSYNC B1 ;  /* 0x0000000000017941 */ /* 0x000fea0003800000 */
.L_x_327:
        /* <DEDUP_REMOVED lines=13> */
.L_x_330:
[----:B------:R-:W-:Y:S05]  /*16d60*/  BSYNC B1 ;  /* 0x0000000000017941 */ /* 0x000fea0003800000 */
.L_x_329:
        /* <DEDUP_REMOVED lines=13> */
.L_x_332:
[----:B------:R-:W-:Y:S05]  /*16e40*/  BSYNC B1 ;  /* 0x0000000000017941 */ /* 0x000fea0003800000 */
.L_x_331:
        /* <DEDUP_REMOVED lines=13> */
.L_x_334:
[----:B------:R-:W-:Y:S05]  /*16f20*/  BSYNC B1 ;  /* 0x0000000000017941 */ /* 0x000fea0003800000 */
.L_x_333:
        /* <DEDUP_REMOVED lines=13> */
.L_x_336:
[----:B------:R-:W-:Y:S05]  /*17000*/  BSYNC B1 ;  /* 0x0000000000017941 */ /* 0x000fea0003800000 */
.L_x_335:
        /* <DEDUP_REMOVED lines=13> */
.L_x_338:
[----:B------:R-:W-:Y:S05]  /*170e0*/  BSYNC B1 ;  /* 0x0000000000017941 */ /* 0x000fea0003800000 */
.L_x_337:
        /* <DEDUP_REMOVED lines=13> */
.L_x_340:
[----:B------:R-:W-:Y:S05]  /*171c0*/  BSYNC B1 ;  /* 0x0000000000017941 */ /* 0x000fea0003800000 */
.L_x_339:
        /* <DEDUP_REMOVED lines=13> */
.L_x_342:
[----:B------:R-:W-:Y:S05]  /*172a0*/  BSYNC B1 ;  /* 0x0000000000017941 */ /* 0x000fea0003800000 */
.L_x_341:
        /* <DEDUP_REMOVED lines=13> */
.L_x_344:
[----:B------:R-:W-:Y:S05]  /*17380*/  BSYNC B1 ;  /* 0x0000000000017941 */ /* 0x000fea0003800000 */
.L_x_343:
        /* <DEDUP_REMOVED lines=13> */
.L_x_346:
[----:B------:R-:W-:Y:S05]  /*17460*/  BSYNC B1 ;  /* 0x0000000000017941 */ /* 0x000fea0003800000 */
.L_x_345:
        /* <DEDUP_REMOVED lines=13> */
.L_x_348:
[----:B------:R-:W-:Y:S05]  /*17540*/  BSYNC B1 ;  /* 0x0000000000017941 */ /* 0x000fea0003800000 */
.L_x_347:
        /* <DEDUP_REMOVED lines=13> */
.L_x_350:
[----:B------:R-:W-:Y:S05]  /*17620*/  BSYNC B1 ;  /* 0x0000000000017941 */ /* 0x000fea0003800000 */
.L_x_349:
        /* <DEDUP_REMOVED lines=13> */
.L_x_352:
[----:B------:R-:W-:Y:S05]  /*17700*/  BSYNC B1 ;  /* 0x0000000000017941 */ /* 0x000fea0003800000 */
.L_x_351:
        /* <DEDUP_REMOVED lines=13> */
.L_x_354:
[----:B------:R-:W-:Y:S05]  /*177e0*/  BSYNC B1 ;  /* 0x0000000000017941 */ /* 0x000fea0003800000 */
.L_x_353:
        /* <DEDUP_REMOVED lines=13> */
.L_x_356:
[----:B------:R-:W-:Y:S05]  /*178c0*/  BSYNC B1 ;  /* 0x0000000000017941 */ /* 0x000fea0003800000 */
.L_x_355:
        /* <DEDUP_REMOVED lines=13> */
.L_x_358:
[----:B------:R-:W-:Y:S05]  /*179a0*/  BSYNC B1 ;  /* 0x0000000000017941 */ /* 0x000fea0003800000 */
.L_x_357:
        /* <DEDUP_REMOVED lines=13> */
.L_x_360:
[----:B------:R-:W-:Y:S05]  /*17a80*/  BSYNC B1 ;  /* 0x0000000000017941 */ /* 0x000fea0003800000 */
.L_x_359:
        /* <DEDUP_REMOVED lines=13> */
.L_x_362:
[----:B------:R-:W-:Y:S05]  /*17b60*/  BSYNC B1 ;  /* 0x0000000000017941 */ /* 0x000fea0003800000 */
.L_x_361:
        /* <DEDUP_REMOVED lines=13> */
.L_x_364:
[----:B------:R-:W-:Y:S05]  /*17c40*/  BSYNC B1 ;  /* 0x0000000000017941 */ /* 0x000fea0003800000 */
.L_x_363:
        /* <DEDUP_REMOVED lines=13> */
.L_x_366:
[----:B------:R-:W-:Y:S05]  /*17d20*/  BSYNC B1 ;  /* 0x0000000000017941 */ /* 0x000fea0003800000 */
.L_x_365:
        /* <DEDUP_REMOVED lines=13> */
.L_x_368:
[----:B------:R-:W-:Y:S05]  /*17e00*/  BSYNC B1 ;  /* 0x0000000000017941 */ /* 0x000fea0003800000 */
.L_x_367:
        /* <DEDUP_REMOVED lines=13> */
.L_x_370:
[----:B------:R-:W-:Y:S05]  /*17ee0*/  BSYNC B1 ;  /* 0x0000000000017941 */ /* 0x000fea0003800000 */
.L_x_369:
        /* <DEDUP_REMOVED lines=13> */
.L_x_372:
[----:B------:R-:W-:Y:S05]  /*17fc0*/  BSYNC B1 ;  /* 0x0000000000017941 */ /* 0x000fea0003800000 */
.L_x_371:
        /* <DEDUP_REMOVED lines=13> */
.L_x_374:
[----:B------:R-:W-:Y:S05]  /*180a0*/  BSYNC B1 ;  /* 0x0000000000017941 */ /* 0x000fea0003800000 */
.L_x_373:
        /* <DEDUP_REMOVED lines=13> */
.L_x_376:
[----:B------:R-:W-:Y:S05]  /*18180*/  BSYNC B1 ;  /* 0x0000000000017941 */ /* 0x000fea0003800000 */
.L_x_375:
        /* <DEDUP_REMOVED lines=13> */
.L_x_378:
[----:B------:R-:W-:Y:S05]  /*18260*/  BSYNC B1 ;  /* 0x0000000000017941 */ /* 0x000fea0003800000 */
.L_x_377:
        /* <DEDUP_REMOVED lines=13> */
.L_x_380:
[----:B------:R-:W-:Y:S05]  /*18340*/  BSYNC B1 ;  /* 0x0000000000017941 */ /* 0x000fea0003800000 */
.L_x_379:
        /* <DEDUP_REMOVED lines=13> */
.L_x_382:
[----:B------:R-:W-:Y:S05]  /*18420*/  BSYNC B1 ;  /* 0x0000000000017941 */ /* 0x000fea0003800000 */
.L_x_381:
        /* <DEDUP_REMOVED lines=13> */
.L_x_384:
[----:B------:R-:W-:Y:S05]  /*18500*/  BSYNC B1 ;  /* 0x0000000000017941 */ /* 0x000fea0003800000 */
.L_x_383:
        /* <DEDUP_REMOVED lines=13> */
.L_x_386:
[----:B------:R-:W-:Y:S05]  /*185e0*/  BSYNC B1 ;  /* 0x0000000000017941 */ /* 0x000fea0003800000 */
.L_x_385:
        /* <DEDUP_REMOVED lines=13> */
.L_x_388:
[----:B------:R-:W-:Y:S05]  /*186c0*/  BSYNC B1 ;  /* 0x0000000000017941 */ /* 0x000fea0003800000 */
.L_x_387:
        /* <DEDUP_REMOVED lines=13> */
.L_x_390:
[----:B------:R-:W-:Y:S05]  /*187a0*/  BSYNC B1 ;  /* 0x0000000000017941 */ /* 0x000fea0003800000 */
.L_x_389:
        /* <DEDUP_REMOVED lines=13> */
.L_x_392:
[----:B------:R-:W-:Y:S05]  /*18880*/  BSYNC B1 ;  /* 0x0000000000017941 */ /* 0x000fea0003800000 */
.L_x_391:
        /* <DEDUP_REMOVED lines=13> */
.L_x_394:
[----:B------:R-:W-:Y:S05]  /*18960*/  BSYNC B1 ;  /* 0x0000000000017941 */ /* 0x000fea0003800000 */
.L_x_393:
        /* <DEDUP_REMOVED lines=13> */
.L_x_396:
[----:B------:R-:W-:Y:S05]  /*18a40*/  BSYNC B1 ;  /* 0x0000000000017941 */ /* 0x000fea0003800000 */
.L_x_395:
        /* <DEDUP_REMOVED lines=13> */
.L_x_398:
[----:B------:R-:W-:Y:S05]  /*18b20*/  BSYNC B1 ;  /* 0x0000000000017941 */ /* 0x000fea0003800000 */
.L_x_397:
        /* <DEDUP_REMOVED lines=13> */
.L_x_400:
[----:B------:R-:W-:Y:S05]  /*18c00*/  BSYNC B1 ;  /* 0x0000000000017941 */ /* 0x000fea0003800000 */
.L_x_399:
        /* <DEDUP_REMOVED lines=13> */
.L_x_402:
[----:B------:R-:W-:Y:S05]  /*18ce0*/  BSYNC B1 ;  /* 0x0000000000017941 */ /* 0x000fea0003800000 */
.L_x_401:
        /* <DEDUP_REMOVED lines=13> */
.L_x_404:
[----:B------:R-:W-:Y:S05]  /*18dc0*/  BSYNC B1 ;  /* 0x0000000000017941 */ /* 0x000fea0003800000 */
.L_x_403:
        /* <DEDUP_REMOVED lines=13> */
.L_x_406:
[----:B------:R-:W-:Y:S05]  /*18ea0*/  BSYNC B1 ;  /* 0x0000000000017941 */ /* 0x000fea0003800000 */
.L_x_405:
        /* <DEDUP_REMOVED lines=13> */
.L_x_408:
[----:B------:R-:W-:Y:S05]  /*18f80*/  BSYNC B1 ;  /* 0x0000000000017941 */ /* 0x000fea0003800000 */
.L_x_407:
        /* <DEDUP_REMOVED lines=13> */
.L_x_410:
[----:B------:R-:W-:Y:S05]  /*19060*/  BSYNC B1 ;  /* 0x0000000000017941 */ /* 0x000fea0003800000 */
.L_x_409:
        /* <DEDUP_REMOVED lines=13> */
.L_x_412:
[----:B------:R-:W-:Y:S05]  /*19140*/  BSYNC B1 ;  /* 0x0000000000017941 */ /* 0x000fea0003800000 */
.L_x_411:
        /* <DEDUP_REMOVED lines=13> */
.L_x_414:
[----:B------:R-:W-:Y:S05]  /*19220*/  BSYNC B1 ;  /* 0x0000000000017941 */ /* 0x000fea0003800000 */
.L_x_413:
        /* <DEDUP_REMOVED lines=13> */
.L_x_416:
[----:B------:R-:W-:Y:S05]  /*19300*/  BSYNC B1 ;  /* 0x0000000000017941 */ /* 0x000fea0003800000 */
.L_x_415:
        /* <DEDUP_REMOVED lines=13> */
.L_x_418:
[----:B------:R-:W-:Y:S05]  /*193e0*/  BSYNC B1 ;  /* 0x0000000000017941 */ /* 0x000fea0003800000 */
.L_x_417:
        /* <DEDUP_REMOVED lines=13> */
.L_x_420:
[----:B------:R-:W-:Y:S05]  /*194c0*/  BSYNC B1 ;  /* 0x0000000000017941 */ /* 0x000fea0003800000 */
.L_x_419:
        /* <DEDUP_REMOVED lines=13> */
.L_x_422:
[----:B------:R-:W-:Y:S05]  /*195a0*/  BSYNC B1 ;  /* 0x0000000000017941 */ /* 0x000fea0003800000 */
.L_x_421:
        /* <DEDUP_REMOVED lines=13> */
.L_x_424:
[----:B------:R-:W-:Y:S05]  /*19680*/  BSYNC B1 ;  /* 0x0000000000017941 */ /* 0x000fea0003800000 */
.L_x_423:
        /* <DEDUP_REMOVED lines=13> */
.L_x_426:
[----:B------:R-:W-:Y:S05]  /*19760*/  BSYNC B1 ;  /* 0x0000000000017941 */ /* 0x000fea0003800000 */
.L_x_425:
        /* <DEDUP_REMOVED lines=13> */
.L_x_428:
[----:B------:R-:W-:Y:S05]  /*19840*/  BSYNC B1 ;  /* 0x0000000000017941 */ /* 0x000fea0003800000 */
.L_x_427:
        /* <DEDUP_REMOVED lines=13> */
.L_x_430:
[----:B------:R-:W-:Y:S05]  /*19920*/  BSYNC B1 ;  /* 0x0000000000017941 */ /* 0x000fea0003800000 */
.L_x_429:
        /* <DEDUP_REMOVED lines=13> */
.L_x_432:
[----:B------:R-:W-:Y:S05]  /*19a00*/  BSYNC B1 ;  /* 0x0000000000017941 */ /* 0x000fea0003800000 */
.L_x_431:
        /* <DEDUP_REMOVED lines=13> */
.L_x_434:
[----:B------:R-:W-:Y:S05]  /*19ae0*/  BSYNC B1 ;  /* 0x0000000000017941 */ /* 0x000fea0003800000 */
.L_x_433:
        /* <DEDUP_REMOVED lines=13> */
.L_x_436:
[----:B------:R-:W-:Y:S05]  /*19bc0*/  BSYNC B1 ;  /* 0x0000000000017941 */ /* 0x000fea0003800000 */
.L_x_435:
        /* <DEDUP_REMOVED lines=13> */
.L_x_438:
[----:B------:R-:W-:Y:S05]  /*19ca0*/  BSYNC B1 ;  /* 0x0000000000017941 */ /* 0x000fea0003800000 */
.L_x_437:
        /* <DEDUP_REMOVED lines=13> */
.L_x_440:
[----:B------:R-:W-:Y:S05]  /*19d80*/  BSYNC B1 ;  /* 0x0000000000017941 */ /* 0x000fea0003800000 */
.L_x_439:
        /* <DEDUP_REMOVED lines=13> */
.L_x_442:
[----:B------:R-:W-:Y:S05]  /*19e60*/  BSYNC B1 ;  /* 0x0000000000017941 */ /* 0x000fea0003800000 */
.L_x_441:
        /* <DEDUP_REMOVED lines=13> */
.L_x_444:
[----:B------:R-:W-:Y:S05]  /*19f40*/  BSYNC B1 ;  /* 0x0000000000017941 */ /* 0x000fea0003800000 */
.L_x_443:
        /* <DEDUP_REMOVED lines=13> */
.L_x_446:
[----:B------:R-:W-:Y:S05]  /*1a020*/  BSYNC B1 ;  /* 0x0000000000017941 */ /* 0x000fea0003800000 */
.L_x_445:
        /* <DEDUP_REMOVED lines=13> */
.L_x_448:
[----:B------:R-:W-:Y:S05]  /*1a100*/  BSYNC B1 ;  /* 0x0000000000017941 */ /* 0x000fea0003800000 */
.L_x_447:
        /* <DEDUP_REMOVED lines=13> */
.L_x_450:
[----:B------:R-:W-:Y:S05]  /*1a1e0*/  BSYNC B1 ;  /* 0x0000000000017941 */ /* 0x000fea0003800000 */
.L_x_449:
        /* <DEDUP_REMOVED lines=13> */
.L_x_452:
[----:B------:R-:W-:Y:S05]  /*1a2c0*/  BSYNC B1 ;  /* 0x0000000000017941 */ /* 0x000fea0003800000 */
.L_x_451:
        /* <DEDUP_REMOVED lines=13> */
.L_x_454:
[----:B------:R-:W-:Y:S05]  /*1a3a0*/  BSYNC B1 ;  /* 0x0000000000017941 */ /* 0x000fea0003800000 */
.L_x_453:
        /* <DEDUP_REMOVED lines=13> */
.L_x_456:
[----:B------:R-:W-:Y:S05]  /*1a480*/  BSYNC B1 ;  /* 0x0000000000017941 */ /* 0x000fea0003800000 */
.L_x_455:
        /* <DEDUP_REMOVED lines=13> */
.L_x_458:
[----:B------:R-:W-:Y:S05]  /*1a560*/  BSYNC B1 ;  /* 0x0000000000017941 */ /* 0x000fea0003800000 */
.L_x_457:
        /* <DEDUP_REMOVED lines=13> */
.L_x_460:
[----:B------:R-:W-:Y:S05]  /*1a640*/  BSYNC B1 ;  /* 0x0000000000017941 */ /* 0x000fea0003800000 */
.L_x_459:
        /* <DEDUP_REMOVED lines=13> */
.L_x_462:
[----:B------:R-:W-:Y:S05]  /*1a720*/  BSYNC B1 ;  /* 0x0000000000017941 */ /* 0x000fea0003800000 */
.L_x_461:
        /* <DEDUP_REMOVED lines=13> */
.L_x_464:
[----:B------:R-:W-:Y:S05]  /*1a800*/  BSYNC B1 ;  /* 0x0000000000017941 */ /* 0x000fea0003800000 */
.L_x_463:
        /* <DEDUP_REMOVED lines=13> */
.L_x_466:
[----:B------:R-:W-:Y:S05]  /*1a8e0*/  BSYNC B1 ;  /* 0x0000000000017941 */ /* 0x000fea0003800000 */
.L_x_465:
        /* <DEDUP_REMOVED lines=13> */
.L_x_468:
[----:B------:R-:W-:Y:S05]  /*1a9c0*/  BSYNC B1 ;  /* 0x0000000000017941 */ /* 0x000fea0003800000 */
.L_x_467:
        /* <DEDUP_REMOVED lines=13> */
.L_x_470:
[----:B------:R-:W-:Y:S05]  /*1aaa0*/  BSYNC B1 ;  /* 0x0000000000017941 */ /* 0x000fea0003800000 */
.L_x_469:
        /* <DEDUP_REMOVED lines=13> */
.L_x_472:
[----:B------:R-:W-:Y:S05]  /*1ab80*/  BSYNC B1 ;  /* 0x0000000000017941 */ /* 0x000fea0003800000 */
.L_x_471:
        /* <DEDUP_REMOVED lines=13> */
.L_x_474:
[----:B------:R-:W-:Y:S05]  /*1ac60*/  BSYNC B1 ;  /* 0x0000000000017941 */ /* 0x000fea0003800000 */
.L_x_473:
        /* <DEDUP_REMOVED lines=13> */
.L_x_476:
[----:B------:R-:W-:Y:S05]  /*1ad40*/  BSYNC B1 ;  /* 0x0000000000017941 */ /* 0x000fea0003800000 */
.L_x_475:
        /* <DEDUP_REMOVED lines=13> */
.L_x_478:
[----:B------:R-:W-:Y:S05]  /*1ae20*/  BSYNC B1 ;  /* 0x0000000000017941 */ /* 0x000fea0003800000 */
.L_x_477:
        /* <DEDUP_REMOVED lines=13> */
.L_x_480:
[----:B------:R-:W-:Y:S05]  /*1af00*/  BSYNC B1 ;  /* 0x0000000000017941 */ /* 0x000fea0003800000 */
.L_x_479:
        /* <DEDUP_REMOVED lines=13> */
.L_x_482:
[----:B------:R-:W-:Y:S05]  /*1afe0*/  BSYNC B1 ;  /* 0x0000000000017941 */ /* 0x000fea0003800000 */
.L_x_481:
        /* <DEDUP_REMOVED lines=13> */
.L_x_484:
[----:B------:R-:W-:Y:S05]  /*1b0c0*/  BSYNC B1 ;  /* 0x0000000000017941 */ /* 0x000fea0003800000 */
.L_x_483:
        /* <DEDUP_REMOVED lines=13> */
.L_x_486:
[----:B------:R-:W-:Y:S05]  /*1b1a0*/  BSYNC B1 ;  /* 0x0000000000017941 */ /* 0x000fea0003800000 */
.L_x_485:
        /* <DEDUP_REMOVED lines=13> */
.L_x_488:
[----:B------:R-:W-:Y:S05]  /*1b280*/  BSYNC B1 ;  /* 0x0000000000017941 */ /* 0x000fea0003800000 */
.L_x_487:
        /* <DEDUP_REMOVED lines=13> */
.L_x_490:
[----:B------:R-:W-:Y:S05]  /*1b360*/  BSYNC B1 ;  /* 0x0000000000017941 */ /* 0x000fea0003800000 */
.L_x_489:
        /* <DEDUP_REMOVED lines=13> */
.L_x_492:
[----:B------:R-:W-:Y:S05]  /*1b440*/  BSYNC B1 ;  /* 0x0000000000017941 */ /* 0x000fea0003800000 */
.L_x_491:
        /* <DEDUP_REMOVED lines=13> */
.L_x_494:
[----:B------:R-:W-:Y:S05]  /*1b520*/  BSYNC B1 ;  /* 0x0000000000017941 */ /* 0x000fea0003800000 */
.L_x_493:
        /* <DEDUP_REMOVED lines=13> */
.L_x_496:
[----:B------:R-:W-:Y:S05]  /*1b600*/  BSYNC B1 ;  /* 0x0000000000017941 */ /* 0x000fea0003800000 */
.L_x_495:
        /* <DEDUP_REMOVED lines=13> */
.L_x_498:
[----:B------:R-:W-:Y:S05]  /*1b6e0*/  BSYNC B1 ;  /* 0x0000000000017941 */ /* 0x000fea0003800000 */
.L_x_497:
        /* <DEDUP_REMOVED lines=13> */
.L_x_500:
[----:B------:R-:W-:Y:S05]  /*1b7c0*/  BSYNC B1 ;  /* 0x0000000000017941 */ /* 0x000fea0003800000 */
.L_x_499:
        /* <DEDUP_REMOVED lines=13> */
.L_x_502:
[----:B------:R-:W-:Y:S05]  /*1b8a0*/  BSYNC B1 ;  /* 0x0000000000017941 */ /* 0x000fea0003800000 */
.L_x_501:
        /* <DEDUP_REMOVED lines=13> */
.L_x_504:
[----:B------:R-:W-:Y:S05]  /*1b980*/  BSYNC B1 ;  /* 0x0000000000017941 */ /* 0x000fea0003800000 */
.L_x_503:
        /* <DEDUP_REMOVED lines=13> */
.L_x_506:
[----:B------:R-:W-:Y:S05]  /*1ba60*/  BSYNC B1 ;  /* 0x0000000000017941 */ /* 0x000fea0003800000 */
.L_x_505:
        /* <DEDUP_REMOVED lines=13> */
.L_x_508:
[----:B------:R-:W-:Y:S05]  /*1bb40*/  BSYNC B1 ;  /* 0x0000000000017941 */ /* 0x000fea0003800000 */
.L_x_507:
        /* <DEDUP_REMOVED lines=13> */
.L_x_510:
[----:B------:R-:W-:Y:S05]  /*1bc20*/  BSYNC B1 ;  /* 0x0000000000017941 */ /* 0x000fea0003800000 */
.L_x_509:
        /* <DEDUP_REMOVED lines=13> */
.L_x_512:
[----:B------:R-:W-:Y:S05]  /*1bd00*/  BSYNC B1 ;  /* 0x0000000000017941 */ /* 0x000fea0003800000 */
.L_x_511:
        /* <DEDUP_REMOVED lines=13> */
.L_x_514:
[----:B------:R-:W-:Y:S05]  /*1bde0*/  BSYNC B1 ;  /* 0x0000000000017941 */ /* 0x000fea0003800000 */
.L_x_513:
        /* <DEDUP_REMOVED lines=13> */
.L_x_516:
[----:B------:R-:W-:Y:S05]  /*1bec0*/  BSYNC B1 ;  /* 0x0000000000017941 */ /* 0x000fea0003800000 */
.L_x_515:
        /* <DEDUP_REMOVED lines=13> */
.L_x_518:
[----:B------:R-:W-:Y:S05]  /*1bfa0*/  BSYNC B1 ;  /* 0x0000000000017941 */ /* 0x000fea0003800000 */
.L_x_517:
        /* <DEDUP_REMOVED lines=13> */
.L_x_520:
[----:B------:R-:W-:Y:S05]  /*1c080*/  BSYNC B1 ;  /* 0x0000000000017941 */ /* 0x000fea0003800000 */
.L_x_519:
        /* <DEDUP_REMOVED lines=13> */
.L_x_522:
[----:B------:R-:W-:Y:S05]  /*1c160*/  BSYNC B1 ;  /* 0x0000000000017941 */ /* 0x000fea0003800000 */
.L_x_521:
        /* <DEDUP_REMOVED lines=13> */
.L_x_524:
[----:B------:R-:W-:Y:S05]  /*1c240*/  BSYNC B1 ;  /* 0x0000000000017941 */ /* 0x000fea0003800000 */
.L_x_523:
        /* <DEDUP_REMOVED lines=13> */
.L_x_526:
[----:B------:R-:W-:Y:S05]  /*1c320*/  BSYNC B1 ;  /* 0x0000000000017941 */ /* 0x000fea0003800000 */
.L_x_525:
        /* <DEDUP_REMOVED lines=13> */
.L_x_528:
[----:B------:R-:W-:Y:S05]  /*1c400*/  BSYNC B1 ;  /* 0x0000000000017941 */ /* 0x000fea0003800000 */
.L_x_527:
        /* <DEDUP_REMOVED lines=13> */
.L_x_530:
[----:B------:R-:W-:Y:S05]  /*1c4e0*/  BSYNC B1 ;  /* 0x0000000000017941 */ /* 0x000fea0003800000 */
.L_x_529:
        /* <DEDUP_REMOVED lines=13> */
.L_x_532:
[----:B------:R-:W-:Y:S05]  /*1c5c0*/  BSYNC B1 ;  /* 0x0000000000017941 */ /* 0x000fea0003800000 */
.L_x_531:
        /* <DEDUP_REMOVED lines=13> */
.L_x_534:
[----:B------:R-:W-:Y:S05]  /*1c6a0*/  BSYNC B1 ;  /* 0x0000000000017941 */ /* 0x000fea0003800000 */
.L_x_533:
        /* <DEDUP_REMOVED lines=13> */
.L_x_536:
[----:B------:R-:W-:Y:S05]  /*1c780*/  BSYNC B1 ;  /* 0x0000000000017941 */ /* 0x000fea0003800000 */
.L_x_535:
        /* <DEDUP_REMOVED lines=13> */
.L_x_538:
[----:B------:R-:W-:Y:S05]  /*1c860*/  BSYNC B1 ;  /* 0x0000000000017941 */ /* 0x000fea0003800000 */
.L_x_537:
        /* <DEDUP_REMOVED lines=13> */
.L_x_540:
[----:B------:R-:W-:Y:S05]  /*1c940*/  BSYNC B1 ;  /* 0x0000000000017941 */ /* 0x000fea0003800000 */
.L_x_539:
        /* <DEDUP_REMOVED lines=13> */
.L_x_542:
[----:B------:R-:W-:Y:S05]  /*1ca20*/  BSYNC B1 ;  /* 0x0000000000017941 */ /* 0x000fea0003800000 */
.L_x_541:
        /* <DEDUP_REMOVED lines=13> */
.L_x_544:
[----:B------:R-:W-:Y:S05]  /*1cb00*/  BSYNC B1 ;  /* 0x0000000000017941 */ /* 0x000fea0003800000 */
.L_x_543:
[----:B--234-:R-:W2:Y:S01]  /*1cb10*/  LDL.LU R3, [R1+0x44c] ;  /* 0x00044c0001037983 */ /* 0x01cea20000300800 */
        /* <DEDUP_REMOVED lines=12> */
.L_x_546:
[----:B------:R-:W-:Y:S05]  /*1cbe0*/  BSYNC B1 ;  /* 0x0000000000017941 */ /* 0x000fea0003800000 */
.L_x_545:
[----:B--2---:R-:W2:Y:S01]  /*1cbf0*/  LDL.LU R3, [R1+0x450] ;  /* 0x0004500001037983 */ /* 0x004ea20000300800 */
        /* <DEDUP_REMOVED lines=12> */
.L_x_548:
[----:B------:R-:W-:Y:S05]  /*1ccc0*/  BSYNC B1 ;  /* 0x0000000000017941 */ /* 0x000fea0003800000 */
.L_x_547:
[----:B------:R-:W-:Y:S05]  /*1ccd0*/  @P1 BRA `(.L_x_549) ;  /* 0x00000048008c1947 */ /* 0x000fea0003800000 */
[----:B------:R-:W2:Y:S01]  /*1cce0*/  LDL.LU R2, [R1+0x454] ;  /* 0x0004540001027983 */ /* 0x000ea20000300800 */
[----:B-----5:R-:W-:-:S04]  /*1ccf0*/  LOP3.LUT R0, R0, 0xff, RZ, 0xc0, !PT ;  /* 0x000000ff00007812 */ /* 0x020fc800078ec0ff */
[----:B------:R-:W-:-:S05]  /*1cd00*/  F2FP.F16.E5M2.UNPACK_B R0, R0 ;  /* 0x00000000ff00723e */ /* 0x000fca00020004ff */
[----:B------:R-:W-:-:S05]  /*1cd10*/  HADD2.F32 R0, -RZ, R0.H0_H0 ;  /* 0x20000000ff007230 */ /* 0x000fca0000004100 */
[----:B------:R-:W-:-:S04]  /*1cd20*/  FMUL R0, R0, UR21 ;  /* 0x0000001500007c20 */ /* 0x000fc80008400000 */
[----:B--2---:R-:W-:-:S05]  /*1cd30*/  FFMA R0, R2, UR20, R0 ;  /* 0x0000001402007c23 */ /* 0x004fca0008000000 */
[----:B------:R-:W-:-:S05]  /*1cd40*/  F2FP.SATFINITE.E5M2.F32.PACK_AB_MERGE_C R3, RZ, R0, RZ ;  /* 0x00000000ff03723e */ /* 0x000fca00048060ff */
[----:B------:R2:W-:Y:S01]  /*1cd50*/  STG.E.U8 desc[UR18][R26.64+0xf9], R3 ;  /* 0x0000f9031a007986 */ /* 0x0005e2000c101112 */
[----:B------:R-:W-:Y:S05]  /*1cd60*/  BRA `(.L_x_549) ;  /* 0x0000004800687947 */ /* 0x000fea0003800000 */
.L_x_36:
[----:B------:R-:W-:Y:S01]  /*1cd70*/  ISETP.GE.AND P3, PT, R32, 0x1, PT ;  /* 0x000000012000780c */ /* 0x000fe20003f66270 */
[----:B------:R-:W-:Y:S01]  /*1cd80*/  FMUL R4, R4, UR20 ;  /* 0x0000001404047c20 */ /* 0x000fe20008400000 */
[----:B------:R-:W4:Y:S02]  /*1cd90*/  LDL.LU R35, [R1+0x200] ;  /* 0x0002000001237983 */ /* 0x000f240000300800 */
[----:B------:R-:W-:Y:S02]  /*1cda0*/  ISETP.LT.OR P0, PT, R0, 0x1, !P3 ;  /* 0x000000010000780c */ /* 0x000fe40005f01670 */
[----:B------:R-:W-:Y:S01]  /*1cdb0*/  F2FP.SATFINITE.E5M2.F32.PACK_AB_MERGE_C R4, RZ, R4, RZ ;  /* 0x00000004ff04723e */ /* 0x000fe200048060ff */
[----:B------:R-:W-:Y:S01]  /*1cdc0*/  FMUL R5, R5, UR20 ;  /* 0x0000001405057c20 */ /* 0x000fe20008400000 */
[----:B------:R-:W-:Y:S01]  /*1cdd0*/  ISETP.GE.AND P2, PT, R32, 0x9, PT ;  /* 0x000000092000780c */ /* 0x000fe20003f46270 */
[----:B------:R-:W-:Y:S01]  /*1cde0*/  FMUL R6, R6, UR20 ;  /* 0x0000001406067c20 */ /* 0x000fe20008400000 */
[----:B------:R-:W-:Y:S01]  /*1cdf0*/  FMUL R7, R7, UR20 ;  /* 0x0000001407077c20 */ /* 0x000fe20008400000 */
[----:B------:R-:W-:Y:S01]  /*1ce00*/  ISETP.LT.OR P1, PT, R0, 0x9, !P3 ;  /* 0x000000090000780c */ /* 0x000fe20005f21670 */
[----:B------:R-:W-:Y:S01]  /*1ce10*/  FMUL R8, R8, UR20 ;  /* 0x0000001408087c20 */ /* 0x000fe20008400000 */
[----:B------:R-:W-:Y:S01]  /*1ce20*/  ISETP.LT.OR P5, PT, R0, 0xa, !P3 ;  /* 0x0000000a0000780c */ /* 0x000fe20005fa1670 */
[----:B------:R-:W-:Y:S01]  /*1ce30*/  FMUL R9, R9, UR20 ;  /* 0x0000001409097c20 */ /* 0x000fe20008400000 */
[----:B------:R-:W-:Y:S01]  /*1ce40*/  FMUL R10, R10, UR20 ;  /* 0x000000140a0a7c20 */ /* 0x000fe20008400000 */
[----:B------:R-:W-:Y:S01]  /*1ce50*/  FMUL R11, R11, UR20 ;  /* 0x000000140b0b7c20 */ /* 0x000fe20008400000 */
[----:B------:R-:W-:Y:S01]  /*1ce60*/  @!P0 STG.E.U8 desc[UR18][R2.64], R4 ;  /* 0x0000000402008986 */ /* 0x000fe2000c101112 */
[----:B------:R-:W-:-:S02]  /*1ce70*/  ISETP.LT.OR P0, PT, R0, 0x2, !P3 ;  /* 0x000000020000780c */ /* 0x000fc40005f01670 */
[----:B------:R-:W-:Y:S01]  /*1ce80*/  F2FP.SATFINITE.E5M2.F32.PACK_AB_MERGE_C R5, RZ, R5, RZ ;  /* 0x00000005ff05723e */ /* 0x000fe200048060ff */
[----:B------:R-:W-:Y:S01]  /*1ce90*/  FMUL R12, R12, UR20 ;  /* 0x000000140c0c7c20 */ /* 0x000fe20008400000 */
[----:B------:R-:W-:Y:S01]  /*1cea0*/  F2FP.SATFINITE.E5M2.F32.PACK_AB_MERGE_C R6, RZ, R6, RZ ;  /* 0x00000006ff06723e */ /* 0x000fe200048060ff */
[----:B------:R-:W-:Y:S01]  /*1ceb0*/  FMUL R13, R13, UR20 ;  /* 0x000000140d0d7c20 */ /* 0x000fe20008400000 */
[----:B------:R-:W-:Y:S01]  /*1cec0*/  FMUL R14, R14, UR20 ;  /* 0x000000140e0e7c20 */ /* 0x000fe20008400000 */
[----:B------:R-:W-:Y:S01]  /*1ced0*/  FMUL R15, R15, UR20 ;  /* 0x000000140f0f7c20 */ /* 0x000fe20008400000 */
[----:B------:R-:W-:Y:S01]  /*1cee0*/  FMUL R16, R16, UR20 ;  /* 0x0000001410107c20 */ /* 0x000fe20008400000 */
[----:B------:R-:W-:Y:S01]  /*1cef0*/  FMUL R17, R17, UR20 ;  /* 0x0000001411117c20 */ /* 0x000fe20008400000 */
[----:B------:R-:W-:Y:S01]  /*1cf00*/  FMUL R18, R18, UR20 ;  /* 0x0000001412127c20 */ /* 0x000fe20008400000 */
[----:B------:R-:W-:Y:S01]  /*1cf10*/  FMUL R19, R19, UR20 ;  /* 0x0000001413137c20 */ /* 0x000fe20008400000 */
[----:B------:R-:W-:Y:S01]  /*1cf20*/  FMUL R20, R20, UR20 ;  /* 0x0000001414147c20 */ /* 0x000fe20008400000 */
[----:B------:R0:W-:Y:S01]  /*1cf30*/  @!P0 STG.E.U8 desc[UR18][R2.64+0x1], R5 ;  /* 0x0000010502008986 */ /* 0x0001e2000c101112 */
[----:B------:R-:W-:-:S02]  /*1cf40*/  ISETP.LT.OR P0, PT, R0, 0x1, !P2 ;  /* 0x000000010000780c */ /* 0x000fc40005701670 */
[----:B------:R-:W-:Y:S01]  /*1cf50*/  F2FP.SATFINITE.E5M2.F32.PACK_AB_MERGE_C R7, RZ, R7, RZ ;  /* 0x00000007ff07723e */ /* 0x000fe200048060ff */
[----:B------:R-:W-:Y:S01]  /*1cf60*/  FMUL R21, R21, UR20 ;  /* 0x0000001415157c20 */ /* 0x000fe20008400000 */
[----:B------:R-:W-:Y:S01]  /*1cf70*/  FMUL R22, R22, UR20 ;  /* 0x0000001416167c20 */ /* 0x000fe20008400000 */
[----:B------:R-:W5:Y:S08]  /*1cf80*/  LDL.LU R34, [R1+0x204] ;  /* 0x0002040001227983 */ /* 0x000f700000300800 */
[----:B------:R-:W-:Y:S01]  /*1cf90*/  @!P0 STG.E.U8 desc[UR18][R24.64], R6 ;  /* 0x0000000618008986 */ /* 0x000fe2000c101112 */
[----:B------:R-:W-:-:S02]  /*1cfa0*/  ISETP.LT.OR P0, PT, R0, 0x2, !P2 ;  /* 0x000000020000780c */ /* 0x000fc40005701670 */
[----:B------:R-:W-:Y:S01]  /*1cfb0*/  F2FP.SATFINITE.E5M2.F32.PACK_AB_MERGE_C R8, RZ, R8, RZ ;  /* 0x00000008ff08723e */ /* 0x000fe200048060ff */
[----:B------:R-:W2:Y:S01]  /*1cfc0*/  LDL.LU R38, [R1+0x208] ;  /* 0x0002080001267983 */ /* 0x000ea20000300800 */
[----:B------:R-:W-:Y:S02]  /*1cfd0*/  F2FP.SATFINITE.E5M2.F32.PACK_AB_MERGE_C R9, RZ, R9, RZ ;  /* 0x00000009ff09723e */ /* 0x000fe400048060ff */
[----:B------:R-:W-:Y:S01]  /*1cfe0*/  F2FP.SATFINITE.E5M2.F32.PACK_AB_MERGE_C R10, RZ, R10, RZ ;  /* 0x0000000aff0a723e */ /* 0x000fe200048060ff */
[----:B------:R-:W-:Y:S01]  /*1cff0*/  FMUL R23, R23, UR20 ;  /* 0x0000001417177c20 */ /* 0x000fe20008400000 */
[----:B------:R-:W-:Y:S01]  /*1d000*/  F2FP.SATFINITE.E5M2.F32.PACK_AB_MERGE_C R11, RZ, R11, RZ ;  /* 0x0000000bff0b723e */ /* 0x000fe200048060ff */
[----:B------:R-:W3:Y:S04]  /*1d010*/  LDL.LU R37, [R1+0x20c] ;  /* 0x00020c0001257983 */ /* 0x000ee80000300800 */
[----:B------:R1:W-:Y:S01]  /*1d020*/  @!P0 STG.E.U8 desc[UR18][R24.64+0x1], R7 ;  /* 0x0000010718008986 */ /* 0x0003e2000c101112 */
[----:B------:R-:W-:-:S03]  /*1d030*/  ISETP.LT.OR P0, PT, R0, 0x9, !P2 ;  /* 0x000000090000780c */ /* 0x000fc60005701670 */
[----:B------:R-:W-:Y:S01]  /*1d040*/  @!P1 STG.E.U8 desc[UR18][R2.64+0x8], R8 ;  /* 0x0000080802009986 */ /* 0x000fe2000c101112 */
[----:B------:R-:W-:-:S03]  /*1d050*/  ISETP.LT.OR P1, PT, R0, 0xa, !P2 ;  /* 0x0000000a0000780c */ /* 0x000fc60005721670 */
[----:B------:R-:W-:Y:S01]  /*1d060*/  @!P5 STG.E.U8 desc[UR18][R2.64+0x9], R9 ;  /* 0x000009090200d986 */ /* 0x000fe2000c101112 */
[----:B------:R-:W-:Y:S02]  /*1d070*/  ISETP.LT.OR P5, PT, R0, 0x11, !P3 ;  /* 0x000000110000780c */ /* 0x000fe40005fa1670 */
[----:B------:R-:W-:Y:S01]  /*1d080*/  F2FP.SATFINITE.E5M2.F32.PACK_AB_MERGE_C R12, RZ, R12, RZ ;  /* 0x0000000cff0c723e */ /* 0x000fe200048060ff */
[----:B------:R-:W-:Y:S01]  /*1d090*/  FMUL R152, R152, UR20 ;  /* 0x0000001498987c20 */ /* 0x000fe20008400000 */
[----:B------:R-:W-:Y:S01]  /*1d0a0*/  F2FP.SATFINITE.E5M2.F32.PACK_AB_MERGE_C R13, RZ, R13, RZ ;  /* 0x0000000dff0d723e */ /* 0x000fe200048060ff */
[----:B------:R-:W-:Y:S01]  /*1d0b0*/  @!P0 STG.E.U8 desc[UR18][R24.64+0x8], R10 ;  /* 0x0000080a18008986 */ /* 0x000fe2000c101112 */
[----:B------:R-:W-:-:S03]  /*1d0c0*/  ISETP.LT.OR P0, PT, R0, 0x12, !P3 ;  /* 0x000000120000780c */ /* 0x000fc60005f01670 */
[----:B------:R-:W-:Y:S01]  /*1d0d0*/  @!P1 STG.E.U8 desc[UR18][R24.64+0x9], R11 ;  /* 0x0000090b18009986 */ /* 0x000fe2000c101112 */
[----:B------:R-:W-:-:S03]  /*1d0e0*/  ISETP.LT.OR P1, PT, R0, 0x11, !P2 ;  /* 0x000000110000780c */ /* 0x000fc60005721670 */
[----:B------:R-:W-:Y:S01]  /*1d0f0*/  @!P5 STG.E.U8 desc[UR18][R2.64+0x10], R12 ;  /* 0x0000100c0200d986 */ /* 0x000fe2000c101112 */
[C---:B------:R-:W-:Y:S02]  /*1d100*/  ISETP.LT.OR P5, PT, R0.reuse, 0x12, !P2 ;  /* 0x000000120000780c */ /* 0x040fe400057a1670 */
[----:B------:R-:W-:Y:S01]  /*1d110*/  F2FP.SATFINITE.E5M2.F32.PACK_AB_MERGE_C R14, RZ, R14, RZ ;  /* 0x0000000eff0e723e */ /* 0x000fe200048060ff */
[----:B------:R-:W5:Y:S04]  /*1d120*/  LDL.LU R33, [R1+0x210] ;  /* 0x0002100001217983 */ /* 0x000f680000300800 */
[----:B------:R-:W-:Y:S01]  /*1d130*/  @!P0 STG.E.U8 desc[UR18][R2.64+0x11], R13 ;  /* 0x0000110d02008986 */ /* 0x000fe2000c101112 */
[----:B------:R-:W-:Y:S02]  /*1d140*/  ISETP.LT.OR P0, PT, R0, 0x19, !P3 ;  /* 0x000000190000780c */ /* 0x000fe40005f01670 */
[----:B------:R-:W-:-:S02]  /*1d150*/  F2FP.SATFINITE.E5M2.F32.PACK_AB_MERGE_C R15, RZ, R15, RZ ;  /* 0x0000000fff0f723e */ /* 0x000fc400048060ff */
[----:B------:R-:W-:Y:S01]  /*1d160*/  F2FP.SATFINITE.E5M2.F32.PACK_AB_MERGE_C R16, RZ, R16, RZ ;  /* 0x00000010ff10723e */ /* 0x000fe200048060ff */
[----:B------:R-:W-:Y:S01]  /*1d170*/  @!P1 STG.E.U8 desc[UR18][R24.64+0x10], R14 ;  /* 0x0000100e18009986 */ /* 0x000fe2000c101112 */
        /* <DEDUP_REMOVED lines=8> */
[----:B------:R-:W3:Y:S01]  /*1d200*/  LDL.LU R31, [R1+0x214] ;  /* 0x00021400011f7983 */ /* 0x000ee20000300800 */
[----:B------:R-:W-:-:S03]  /*1d210*/  F2FP.SATFINITE.E5M2.F32.PACK_AB_MERGE_C R19, RZ, R19, RZ ;  /* 0x00000013ff13723e */ /* 0x000fc600048060ff */
[----:B------:R-:W-:Y:S01]  /*1d220*/  @!P1 STG.E.U8 desc[UR18][R2.64+0x19], R17 ;  /* 0x0000191102009986 */ /* 0x000fe2000c101112 */
[----:B------:R-:W-:-:S03]  /*1d230*/  ISETP.LT.OR P1, PT, R0, 0x21, !P3 ;  /* 0x000000210000780c */ /* 0x000fc60005f21670 */
[----:B------:R-:W-:Y:S01]  /*1d240*/  @!P5 STG.E.U8 desc[UR18][R24.64+0x18], R18 ;  /* 0x000018121800d986 */ /* 0x000fe2000c101112 */
[----:B------:R-:W-:-:S03]  /*1d250*/  ISETP.LT.OR P5, PT, R0, 0x22, !P3 ;  /* 0x000000220000780c */ /* 0x000fc60005fa1670 */
[----:B------:R-:W-:Y:S01]  /*1d260*/  @!P0 STG.E.U8 desc[UR18][R24.64+0x19], R19 ;  /* 0x0000191318008986 */ /* 0x000fe2000c101112 */
[----:B------:R-:W-:Y:S02]  /*1d270*/  ISETP.LT.OR P0, PT, R0, 0x21, !P2 ;  /* 0x000000210000780c */ /* 0x000fe40005701670 */
[----:B------:R-:W-:Y:S01]  /*1d280*/  F2FP.SATFINITE.E5M2.F32.PACK_AB_MERGE_C R20, RZ, R20, RZ ;  /* 0x00000014ff14723e */ /* 0x000fe200048060ff */
[----:B------:R-:W3:Y:S01]  /*1d290*/  LDL.LU R30, [R1+0x218] ;  /* 0x00021800011e7983 */ /* 0x000ee20000300800 */
[----:B------:R-:W-:Y:S01]  /*1d2a0*/  F2FP.SATFINITE.E5M2.F32.PACK_AB_MERGE_C R21, RZ, R21, RZ ;  /* 0x00000015ff15723e */ /* 0x000fe200048060ff */
[----:B------:R-:W-:Y:S01]  /*1d2b0*/  FMUL R154, R154, UR20 ;  /* 0x000000149a9a7c20 */ /* 0x000fe20008400000 */
[----:B------:R-:W-:Y:S01]  /*1d2c0*/  F2FP.SATFINITE.E5M2.F32.PACK_AB_MERGE_C R22, RZ, R22, RZ ;  /* 0x00000016ff16723e */ /* 0x000fe200048060ff */
[----:B------:R-:W-:Y:S01]  /*1d2d0*/  @!P1 STG.E.U8 desc[UR18][R2.64+0x20], R20 ;  /* 0x0000201402009986 */ /* 0x000fe2000c101112 */
[C---:B------:R-:W-:Y:S01]  /*1d2e0*/  ISETP.LT.OR P1, PT, R0.reuse, 0x22, !P2 ;  /* 0x000000220000780c */ /* 0x040fe20005721670 */
[----:B------:R-:W-:Y:S01]  /*1d2f0*/  FMUL R155, R155, UR20 ;  /* 0x000000149b9b7c20 */ /* 0x000fe20008400000 */
[----:B------:R-:W-:Y:S01]  /*1d300*/  F2FP.SATFINITE.E5M2.F32.PACK_AB_MERGE_C R23, RZ, R23, RZ ;  /* 0x00000017ff17723e */ /* 0x000fe200048060ff */
[----:B------:R-:W-:Y:S01]  /*1d310*/  @!P5 STG.E.U8 desc[UR18][R2.64+0x21], R21 ;  /* 0x000021150200d986 */ /* 0x000fe2000c101112 */
[----:B------:R-:W-:Y:S01]  /*1d320*/  ISETP.LT.OR P5, PT, R0, 0x29, !P3 ;  /* 0x000000290000780c */ /* 0x000fe20005fa1670 */
[----:B------:R-:W-:Y:S01]  /*1d330*/  FMUL R156, R156, UR20 ;  /* 0x000000149c9c7c20 */ /* 0x000fe20008400000 */
[----:B------:R-:W-:Y:S01]  /*1d340*/  F2FP.SATFINITE.E5M2.F32.PACK_AB_MERGE_C R152, RZ, R152, RZ ;  /* 0x00000098ff98723e */ /* 0x000fe200048060ff */
[----:B------:R-:W-:Y:S01]  /*1d350*/  @!P0 STG.E.U8 desc[UR18][R24.64+0x20], R22 ;  /* 0x0000201618008986 */ /* 0x000fe2000c101112 */
[----:B------:R-:W-:Y:S01]  /*1d360*/  ISETP.LT.OR P0, PT, R0, 0x2a, !P3 ;  /* 0x0000002a0000780c */ /* 0x000fe20005f01670 */
[----:B------:R-:W-:Y:S01]  /*1d370*/  FMUL R157, R157, UR20 ;  /* 0x000000149d9d7c20 */ /* 0x000fe20008400000 */
        /* <DEDUP_REMOVED lines=12> */
[C---:B------:R-:W-:Y:S01]  /*1d440*/  ISETP.LT.OR P0, PT, R0.reuse, 0x31, !P3 ;  /* 0x000000310000780c */ /* 0x040fe20005f01670 */
[----:B------:R-:W-:Y:S01]  /*1d450*/  FMUL R161, R161, UR20 ;  /* 0x00000014a1a17c20 */ /* 0x000fe20008400000 */
[----:B------:R-:W-:Y:S01]  /*1d460*/  ISETP.LT.OR P6, PT, R0, 0x32, !P2 ;  /* 0x000000320000780c */ /* 0x000fe200057c1670 */
        /* <DEDUP_REMOVED lines=43> */
[----:B0-----:R-:W-:Y:S01]  /*1d720*/  F2FP.SATFINITE.E5M2.F32.PACK_AB_MERGE_C R5, RZ, R168, RZ ;  /* 0x000000a8ff05723e */ /* 0x001fe200048060ff */
[----:B------:R-:W-:Y:S01]  /*1d730*/  @!P0 STG.E.U8 desc[UR18][R2.64+0x40], R164 ;  /* 0x000040a402008986 */ /* 0x000fe2000c101112 */
[----:B------:R-:W-:Y:S01]  /*1d740*/  ISETP.LT.OR P0, PT, R0, 0x49, !P3 ;  /* 0x000000490000780c */ /* 0x000fe20005f01670 */
[----:B------:R-:W-:Y:S01]  /*1d750*/  FMUL R174, R174, UR20 ;  /* 0x00000014aeae7c20 */ /* 0x000fe20008400000 */
[----:B------:R-:W-:Y:S01]  /*1d760*/  F2FP.SATFINITE.E5M2.F32.PACK_AB_MERGE_C R169, RZ, R169, RZ ;  /* 0x000000a9ffa9723e */ /* 0x000fe200048060ff */
[----:B------:R-:W-:Y:S01]  /*1d770*/  @!P1 STG.E.U8 desc[UR18][R2.64+0x41], R165 ;  /* 0x000041a502009986 */ /* 0x000fe2000c101112 */
[C---:B------:R-:W-:Y:S01]  /*1d780*/  ISETP.LT.OR P1, PT, R0.reuse, 0x4a, !P3 ;  /* 0x0000004a0000780c */ /* 0x040fe20005f21670 */
[----:B------:R-:W-:Y:S01]  /*1d790*/  FMUL R175, R175, UR20 ;  /* 0x00000014afaf7c20 */ /* 0x000fe20008400000 */
[----:B-1----:R-:W-:Y:S01]  /*1d7a0*/  F2FP.SATFINITE.E5M2.F32.PACK_AB_MERGE_C R7, RZ, R170, RZ ;  /* 0x000000aaff07723e */ /* 0x002fe200048060ff */
        /* <DEDUP_REMOVED lines=8> */
[----:B------:R0:W-:Y:S01]  /*1d830*/  @!P0 STG.E.U8 desc[UR18][R2.64+0x48], R5 ;  /* 0x0000480502008986 */ /* 0x0001e2000c101112 */
[----:B------:R-:W-:Y:S01]  /*1d840*/  ISETP.LT.OR P0, PT, R0, 0x51, !P3 ;  /* 0x000000510000780c */ /* 0x000fe20005f01670 */
[----:B------:R-:W-:Y:S01]  /*1d850*/  FMUL R178, R178, UR20 ;  /* 0x00000014b2b27c20 */ /* 0x000fe20008400000 */
[----:B------:R-:W-:Y:S01]  /*1d860*/  F2FP.SATFINITE.E5M2.F32.PACK_AB_MERGE_C R175, RZ, R175, RZ ;  /* 0x000000afffaf723e */ /* 0x000fe200048060ff */
[----:B------:R-:W-:Y:S01]  /*1d870*/  @!P1 STG.E.U8 desc[UR18][R2.64+0x49], R169 ;  /* 0x000049a902009986 */ /* 0x000fe2000c101112 */
[----:B------:R-:W-:Y:S01]  /*1d880*/  ISETP.LT.OR P1, PT, R0, 0x52, !P3 ;  /* 0x000000520000780c */ /* 0x000fe20005f21670 */
[----:B------:R-:W-:Y:S01]  /*1d890*/  FMUL R179, R179, UR20 ;  /* 0x00000014b3b37c20 */ /* 0x000fe20008400000 */
[----:B------:R-:W-:Y:S01]  /*1d8a0*/  FMUL R180, R180, UR20 ;  /* 0x00000014b4b47c20 */ /* 0x000fe20008400000 */
[----:B------:R1:W-:Y:S01]  /*1d8b0*/  @!P5 STG.E.U8 desc[UR18][R24.64+0x48], R7 ;  /* 0x000048071800d986 */ /* 0x0003e2000c101112 */
[----:B------:R-:W-:Y:S01]  /*1d8c0*/  ISETP.LT.OR P5, PT, R0, 0x51, !P2 ;  /* 0x000000510000780c */ /* 0x000fe200057a1670 */
[----:B------:R-:W-:Y:S01]  /*1d8d0*/  FMUL R181, R181, UR20 ;  /* 0x00000014b5b57c20 */ /* 0x000fe20008400000 */
[----:B------:R-:W-:Y:S01]  /*1d8e0*/  F2FP.SATFINITE.E5M2.F32.PACK_AB_MERGE_C R177, RZ, R177, RZ ;  /* 0x000000b1ffb1723e */ /* 0x000fe200048060ff */
[----:B------:R-:W-:Y:S01]  /*1d8f0*/  @!P6 STG.E.U8 desc[UR18][R24.64+0x49], R171 ;  /* 0x000049ab1800e986 */ /* 0x000fe2000c101112 */
[----:B0-----:R-:W-:Y:S01]  /*1d900*/  F2FP.SATFINITE.E5M2.F32.PACK_AB_MERGE_C R5, RZ, R172, RZ ;  /* 0x000000acff05723e */ /* 0x001fe200048060ff */
[----:B------:R-:W-:Y:S01]  /*1d910*/  FMUL R182, R182, UR20 ;  /* 0x00000014b6b67c20 */ /* 0x000fe20008400000 */
[C---:B------:R-:W-:Y:S01]  /*1d920*/  ISETP.LT.OR P6, PT, R0.reuse, 0x52, !P2 ;  /* 0x000000520000780c */ /* 0x040fe200057c1670 */
[----:B------:R-:W-:Y:S01]  /*1d930*/  FMUL R183, R183, UR20 ;  /* 0x00000014b7b77c20 */ /* 0x000fe20008400000 */
[----:B------:R-:W-:Y:S01]  /*1d940*/  F2FP.SATFINITE.E5M2.F32.PACK_AB_MERGE_C R179, RZ, R179, RZ ;  /* 0x000000b3ffb3723e */ /* 0x000fe200048060ff */
[----:B------:R0:W-:Y:S01]  /*1d950*/  @!P0 STG.E.U8 desc[UR18][R2.64+0x50], R5 ;  /* 0x0000500502008986 */ /* 0x0001e2000c101112 */
[----:B------:R-:W-:Y:S01]  /*1d960*/  ISETP.LT.OR P0, PT, R0, 0x59, !P3 ;  /* 0x000000590000780c */ /* 0x000fe20005f01670 */
[----:B------:R-:W-:Y:S01]  /*1d970*/  FMUL R184, R184, UR20 ;  /* 0x00000014b8b87c20 */ /* 0x000fe20008400000 */
[----:B-1----:R-:W-:Y:S01]  /*1d980*/  F2FP.SATFINITE.E5M2.F32.PACK_AB_MERGE_C R7, RZ, R174, RZ ;  /* 0x000000aeff07723e */ /* 0x002fe200048060ff */
        /* <DEDUP_REMOVED lines=9> */
[----:B0-----:R-:W-:Y:S01]  /*1da20*/  F2FP.SATFINITE.E5M2.F32.PACK_AB_MERGE_C R5, RZ, R176, RZ ;  /* 0x000000b0ff05723e */ /* 0x001fe200048060ff */
[----:B------:R-:W-:Y:S01]  /*1da30*/  FMUL R187, R187, UR20 ;  /* 0x00000014bbbb7c20 */ /* 0x000fe20008400000 */
[----:B------:R-:W-:Y:S01]  /*1da40*/  ISETP.LT.OR P6, PT, R0, 0x5a, !P2 ;  /* 0x0000005a0000780c */ /* 0x000fe200057c1670 */
[----:B------:R-:W-:Y:S01]  /*1da50*/  FMUL R188, R188, UR20 ;  /* 0x00000014bcbc7c20 */ /* 0x000fe20008400000 */
[----:B------:R-:W-:Y:S01]  /*1da60*/  F2FP.SATFINITE.E5M2.F32.PACK_AB_MERGE_C R185, RZ, R185, RZ ;  /* 0x000000b9ffb9723e */ /* 0x000fe200048060ff */
[----:B------:R0:W-:Y:S01]  /*1da70*/  @!P0 STG.E.U8 desc[UR18][R2.64+0x58], R5 ;  /* 0x0000580502008986 */ /* 0x0001e2000c101112 */
[C---:B------:R-:W-:Y:S01]  /*1da80*/  ISETP.LT.OR P0, PT, R0.reuse, 0x61, !P3 ;  /* 0x000000610000780c */ /* 0x040fe20005f01670 */
[----:B------:R-:W-:Y:S01]  /*1da90*/  FMUL R189, R189, UR20 ;  /* 0x00000014bdbd7c20 */ /* 0x000fe20008400000 */
[----:B-1----:R-:W-:Y:S01]  /*1daa0*/  F2FP.SATFINITE.E5M2.F32.PACK_AB_MERGE_C R7, RZ, R178, RZ ;  /* 0x000000b2ff07723e */ /* 0x002fe200048060ff */
[----:B------:R-:W-:Y:S01]  /*1dab0*/  @!P1 STG.E.U8 desc[UR18][R2.64+0x59], R177 ;  /* 0x000059b102009986 */ /* 0x000fe2000c101112 */
[----:B------:R-:W-:Y:S01]  /*1dac0*/  ISETP.LT.OR P1, PT, R0, 0x62, !P3 ;  /* 0x000000620000780c */ /* 0x000fe20005f21670 */
[----:B------:R-:W-:Y:S01]  /*1dad0*/  FMUL R190, R190, UR20 ;  /* 0x00000014bebe7c20 */ /* 0x000fe20008400000 */
[----:B------:R-:W-:Y:S01]  /*1dae0*/  F2FP.SATFINITE.E5M2.F32.PACK_AB_MERGE_C R187, RZ, R187, RZ ;  /* 0x000000bbffbb723e */ /* 0x000fe200048060ff */
[----:B------:R1:W-:Y:S01]  /*1daf0*/  @!P5 STG.E.U8 desc[UR18][R24.64+0x58], R7 ;  /* 0x000058071800d986 */ /* 0x0003e2000c101112 */
[----:B------:R-:W-:Y:S01]  /*1db00*/  ISETP.LT.OR P5, PT, R0, 0x61, !P2 ;  /* 0x000000610000780c */ /* 0x000fe200057a1670 */
[----:B------:R-:W-:Y:S01]  /*1db10*/  FMUL R191, R191, UR20 ;  /* 0x00000014bfbf7c20 */ /* 0x000fe20008400000 */
[----:B------:R-:W-:Y:S01]  /*1db20*/  FMUL R192, R192, UR20 ;  /* 0x00000014c0c07c20 */ /* 0x000fe20008400000 */
[----:B0-----:R-:W-:Y:S01]  /*1db30*/  F2FP.SATFINITE.E5M2.F32.PACK_AB_MERGE_C R5, RZ, R180, RZ ;  /* 0x000000b4ff05723e */ /* 0x001fe200048060ff */
[----:B------:R-:W-:Y:S01]  /*1db40*/  @!P6 STG.E.U8 desc[UR18][R24.64+0x59], R179 ;  /* 0x000059b31800e986 */ /* 0x000fe2000c101112 */
        /* <DEDUP_REMOVED lines=38> */
[----:B------:R-:W-:Y:S01]  /*1ddb0*/  FMUL R204, R204, UR20 ;  /* 0x00000014cccc7c20 */ /* 0x000fe20008400000 */
        /* <DEDUP_REMOVED lines=107> */
[----:B----4-:R-:W-:Y:S01]  /*1e470*/  FMUL R4, R35, UR20 ;  /* 0x0000001423047c20 */ /* 0x010fe20008400000 */
        /* <DEDUP_REMOVED lines=9> */
[----:B------:R-:W-:-:S02]  /*1e510*/  ISETP.LT.OR P5, PT, R0, 0xa9, !P2 ;  /* 0x000000a90000780c */ /* 0x000fc400057a1670 */
[----:B------:R-:W-:Y:S01]  /*1e520*/  F2FP.SATFINITE.E5M2.F32.PACK_AB_MERGE_C R235, RZ, R235, RZ ;  /* 0x000000ebffeb723e */ /* 0x000fe200048060ff */
[----:B------:R-:W-:Y:S01]  /*1e530*/  @!P6 STG.E.U8 desc[UR18][R24.64+0xa1], R215 ;  /* 0x0000a1d71800e986 */ /* 0x000fe2000c101112 */
[----:B0-----:R-:W-:Y:S02]  /*1e540*/  F2FP.SATFINITE.E5M2.F32.PACK_AB_MERGE_C R5, RZ, R216, RZ ;  /* 0x000000d8ff05723e */ /* 0x001fe400048060ff */
[C---:B------:R-:W-:Y:S01]  /*1e550*/  ISETP.LT.OR P6, PT, R0.reuse, 0xaa, !P2 ;  /* 0x000000aa0000780c */ /* 0x040fe200057c1670 */
[----:B------:R-:W4:Y:S04]  /*1e560*/  LDL.LU R36, [R1+0x21c] ;  /* 0x00021c0001247983 */ /* 0x000f280000300800 */
[----:B------:R0:W-:Y:S01]  /*1e570*/  @!P0 STG.E.U8 desc[UR18][R2.64+0xa8], R5 ;  /* 0x0000a80502008986 */ /* 0x0001e2000c101112 */
[----:B------:R-:W-:-:S02]  /*1e580*/  ISETP.LT.OR P0, PT, R0, 0xb1, !P3 ;  /* 0x000000b10000780c */ /* 0x000fc40005f01670 */
[----:B-1----:R-:W-:Y:S01]  /*1e590*/  F2FP.SATFINITE.E5M2.F32.PACK_AB_MERGE_C R7, RZ, R218, RZ ;  /* 0x000000daff07723e */ /* 0x002fe200048060ff */
[----:B------:R-:W-:Y:S01]  /*1e5a0*/  @!P1 STG.E.U8 desc[UR18][R2.64+0xa9], R217 ;  /* 0x0000a9d902009986 */ /* 0x000fe2000c101112 */
[----:B------:R-:W-:-:S03]  /*1e5b0*/  ISETP.LT.OR P1, PT, R0, 0xb2, !P3 ;  /* 0x000000b20000780c */ /* 0x000fc60005f21670 */
[----:B------:R1:W-:Y:S01]  /*1e5c0*/  @!P5 STG.E.U8 desc[UR18][R24.64+0xa8], R7 ;  /* 0x0000a8071800d986 */ /* 0x0003e2000c101112 */
[C---:B------:R-:W-:Y:S02]  /*1e5d0*/  ISETP.LT.OR P5, PT, R0.reuse, 0xb1, !P2 ;  /* 0x000000b10000780c */ /* 0x040fe400057a1670 */
[----:B0-----:R-:W-:Y:S01]  /*1e5e0*/  F2FP.SATFINITE.E5M2.F32.PACK_AB_MERGE_C R5, RZ, R220, RZ ;  /* 0x000000dcff05723e */ /* 0x001fe200048060ff */
[----:B------:R-:W-:Y:S01]  /*1e5f0*/  @!P6 STG.E.U8 desc[UR18][R24.64+0xa9], R219 ;  /* 0x0000a9db1800e986 */ /* 0x000fe2000c101112 */
[----:B------:R-:W-:-:S03]  /*1e600*/  ISETP.LT.OR P6, PT, R0, 0xb2, !P2 ;  /* 0x000000b20000780c */ /* 0x000fc600057c1670 */
[----:B------:R0:W-:Y:S01]  /*1e610*/  @!P0 STG.E.U8 desc[UR18][R2.64+0xb0], R5 ;  /* 0x0000b00502008986 */ /* 0x0001e2000c101112 */
[C---:B------:R-:W-:Y:S02]  /*1e620*/  ISETP.LT.OR P0, PT, R0.reuse, 0xb9, !P3 ;  /* 0x000000b90000780c */ /* 0x040fe40005f01670 */
        /* <DEDUP_REMOVED lines=29> */
[----:B------:R-:W-:Y:S02]  /*1e800*/  ISETP.LT.OR P0, PT, R0, 0xd1, !P3 ;  /* 0x000000d10000780c */ /* 0x000fe40005f01670 */
[----:B-1----:R-:W-:Y:S01]  /*1e810*/  F2FP.SATFINITE.E5M2.F32.PACK_AB_MERGE_C R7, RZ, R234, RZ ;  /* 0x000000eaff07723e */ /* 0x002fe200048060ff */
[----:B------:R-:W4:Y:S01]  /*1e820*/  LDL.LU R35, [R1+0x220] ;  /* 0x0002200001237983 */ /* 0x000f220000300800 */
[----:B------:R-:W-:Y:S01]  /*1e830*/  F2FP.SATFINITE.E5M2.F32.PACK_AB_MERGE_C R9, RZ, R236, RZ ;  /* 0x000000ecff09723e */ /* 0x000fe200048060ff */
[----:B-----5:R-:W-:Y:S01]  /*1e840*/  FMUL R6, R33, UR20 ;  /* 0x0000001421067c20 */ /* 0x020fe20008400000 */
[----:B------:R-:W-:Y:S01]  /*1e850*/  F2FP.SATFINITE.E5M2.F32.PACK_AB_MERGE_C R11, RZ, R4, RZ ;  /* 0x00000004ff0b723e */ /* 0x000fe200048060ff */
[----:B------:R-:W-:Y:S01]  /*1e860*/  @!P1 STG.E.U8 desc[UR18][R2.64+0xc9], R233 ;  /* 0x0000c9e902009986 */ /* 0x000fe2000c101112 */
[----:B0-----:R-:W-:Y:S01]  /*1e870*/  FMUL R5, R34, UR20 ;  /* 0x0000001422057c20 */ /* 0x001fe20008400000 */
[----:B--2---:R-:W-:-:S02]  /*1e880*/  FMUL R4, R38, UR20 ;  /* 0x0000001426047c20 */ /* 0x004fc40008400000 */
[----:B------:R-:W2:Y:S01]  /*1e890*/  LDL.LU R34, [R1+0x224] ;  /* 0x0002240001227983 */ /* 0x000ea20000300800 */
[----:B------:R-:W-:-:S03]  /*1e8a0*/  ISETP.LT.OR P1, PT, R0, 0xd2, !P3 ;  /* 0x000000d20000780c */ /* 0x000fc60005f21670 */
[----:B------:R-:W5:Y:S04]  /*1e8b0*/  LDL.LU R33, [R1+0x228] ;  /* 0x0002280001217983 */ /* 0x000f680000300800 */
[----:B------:R3:W-:Y:S01]  /*1e8c0*/  @!P5 STG.E.U8 desc[UR18][R24.64+0xc8], R7 ;  /* 0x0000c8071800d986 */ /* 0x0007e2000c101112 */
[----:B------:R-:W-:-:S03]  /*1e8d0*/  ISETP.LT.OR P5, PT, R0, 0xd1, !P2 ;  /* 0x000000d10000780c */ /* 0x000fc600057a1670 */
[----:B------:R-:W-:Y:S01]  /*1e8e0*/  @!P6 STG.E.U8 desc[UR18][R24.64+0xc9], R235 ;  /* 0x0000c9eb1800e986 */ /* 0x000fe2000c101112 */
[----:B------:R-:W-:-:S03]  /*1e8f0*/  ISETP.LT.OR P6, PT, R0, 0xd2, !P2 ;  /* 0x000000d20000780c */ /* 0x000fc600057c1670 */
[----:B------:R0:W-:Y:S01]  /*1e900*/  @!P0 STG.E.U8 desc[UR18][R2.64+0xd0], R9 ;  /* 0x0000d00902008986 */ /* 0x0001e2000c101112 */
[----:B---3--:R-:W-:-:S03]  /*1e910*/  FMUL R7, R31, UR20 ;  /* 0x000000141f077c20 */ /* 0x008fc60008400000 */
[----:B------:R-:W3:Y:S04]  /*1e920*/  LDL.LU R31, [R1+0x22c] ;  /* 0x00022c00011f7983 */ /* 0x000ee80000300800 */
[----:B------:R-:W3:Y:S01]  /*1e930*/  LDL.LU R38, [R1+0x230] ;  /* 0x0002300001267983 */ /* 0x000ee20000300800 */
[----:B0-----:R-:W-:Y:S01]  /*1e940*/  F2FP.SATFINITE.E5M2.F32.PACK_AB_MERGE_C R9, RZ, R4, RZ ;  /* 0x00000004ff09723e */ /* 0x001fe200048060ff */
[----:B------:R-:W-:Y:S02]  /*1e950*/  FMUL R4, R30, UR20 ;  /* 0x000000141e047c20 */ /* 0x000fe40008400000 */
[----:B------:R-:W3:Y:S01]  /*1e960*/  LDL.LU R30, [R1+0x234] ;  /* 0x00023400011e7983 */ /* 0x000ee20000300800 */
[----:B------:R-:W-:Y:S02]  /*1e970*/  F2FP.SATFINITE.E5M2.F32.PACK_AB_MERGE_C R237, RZ, R237, RZ ;  /* 0x000000edffed723e */ /* 0x000fe400048060ff */
[----:B------:R-:W-:Y:S01]  /*1e980*/  F2FP.SATFINITE.E5M2.F32.PACK_AB_MERGE_C R13, RZ, R5, RZ ;  /* 0x00000005ff0d723e */ /* 0x000fe200048060ff */
[----:B------:R-:W-:Y:S01]  /*1e990*/  FMUL R5, R37, UR20 ;  /* 0x0000001425057c20 */ /* 0x000fe20008400000 */
[----:B------:R-:W-:Y:S01]  /*1e9a0*/  ISETP.LT.OR P0, PT, R0, 0xd9, !P3 ;  /* 0x000000d90000780c */ /* 0x000fe20005f01670 */
[----:B------:R-:W3:Y:S01]  /*1e9b0*/  LDL.LU R37, [R1+0x238] ;  /* 0x0002380001257983 */ /* 0x000ee20000300800 */
[----:B------:R-:W-:-:S03]  /*1e9c0*/  F2FP.SATFINITE.E5M2.F32.PACK_AB_MERGE_C R15, RZ, R6, RZ ;  /* 0x00000006ff0f723e */ /* 0x000fc600048060ff */
[----:B------:R-:W-:Y:S01]  /*1e9d0*/  @!P1 STG.E.U8 desc[UR18][R2.64+0xd1], R237 ;  /* 0x0000d1ed02009986 */ /* 0x000fe2000c101112 */
[----:B------:R-:W-:-:S03]  /*1e9e0*/  ISETP.LT.OR P1, PT, R0, 0xda, !P3 ;  /* 0x000000da0000780c */ /* 0x000fc60005f21670 */
[----:B------:R0:W-:Y:S01]  /*1e9f0*/  @!P5 STG.E.U8 desc[UR18][R24.64+0xd0], R11 ;  /* 0x0000d00b1800d986 */ /* 0x0001e2000c101112 */
[----:B------:R-:W-:-:S03]  /*1ea00*/  ISETP.LT.OR P5, PT, R0, 0xd9, !P2 ;  /* 0x000000d90000780c */ /* 0x000fc600057a1670 */
[----:B------:R1:W-:Y:S01]  /*1ea10*/  @!P6 STG.E.U8 desc[UR18][R24.64+0xd1], R13 ;  /* 0x0000d10d1800e986 */ /* 0x0003e2000c101112 */
[----:B0-----:R-:W-:Y:S02]  /*1ea20*/  F2FP.SATFINITE.E5M2.F32.PACK_AB_MERGE_C R11, RZ, R5, RZ ;  /* 0x00000005ff0b723e */ /* 0x001fe400048060ff */
[----:B-1----:R-:W-:Y:S01]  /*1ea30*/  F2FP.SATFINITE.E5M2.F32.PACK_AB_MERGE_C R13, RZ, R7, RZ ;  /* 0x00000007ff0d723e */ /* 0x002fe200048060ff */
[----:B------:R0:W-:Y:S04]  /*1ea40*/  @!P0 STG.E.U8 desc[UR18][R2.64+0xd8], R9 ;  /* 0x0000d80902008986 */ /* 0x0001e8000c101112 */
[----:B------:R1:W-:Y:S01]  /*1ea50*/  @!P1 STG.E.U8 desc[UR18][R2.64+0xd9], R11 ;  /* 0x0000d90b02009986 */ /* 0x0003e2000c101112 */
[----:B0-----:R-:W-:-:S03]  /*1ea60*/  F2FP.SATFINITE.E5M2.F32.PACK_AB_MERGE_C R9, RZ, R4, RZ ;  /* 0x00000004ff09723e */ /* 0x001fc600048060ff */
[----:B------:R0:W-:Y:S01]  /*1ea70*/  @!P5 STG.E.U8 desc[UR18][R24.64+0xd8], R15 ;  /* 0x0000d80f1800d986 */ /* 0x0001e2000c101112 */
[----:B----4-:R-:W-:-:S03]  /*1ea80*/  FMUL R5, R36, UR20 ;  /* 0x0000001424057c20 */ /* 0x010fc60008400000 */
[----:B------:R-:W4:Y:S02]  /*1ea90*/  LDL.LU R36, [R1+0x23c] ;  /* 0x00023c0001247983 */ /* 0x000f240000300800 */
[----:B-1----:R-:W-:Y:S01]  /*1eaa0*/  F2FP.SATFINITE.E5M2.F32.PACK_AB_MERGE_C R11, RZ, R5, RZ ;  /* 0x00000005ff0b723e */ /* 0x002fe200048060ff */
[----:B------:R-:W-:Y:S02]  /*1eab0*/  FMUL R6, R35, UR20 ;  /* 0x0000001423067c20 */ /* 0x000fe40008400000 */
[----:B------:R-:W4:Y:S01]  /*1eac0*/  LDL.LU R35, [R1+0x240] ;  /* 0x0002400001237983 */ /* 0x000f220000300800 */
[----:B--2---:R-:W-:-:S03]  /*1ead0*/  FMUL R7, R34, UR20 ;  /* 0x0000001422077c20 */ /* 0x004fc60008400000 */
[----:B------:R-:W2:Y:S01]  /*1eae0*/  LDL.LU R34, [R1+0x244] ;  /* 0x0002440001227983 */ /* 0x000ea20000300800 */
[----:B-----5:R-:W-:-:S03]  /*1eaf0*/  FMUL R4, R33, UR20 ;  /* 0x0000001421047c20 */ /* 0x020fc60008400000 */
[----:B------:R-:W5:Y:S01]  /*1eb00*/  LDL.LU R33, [R1+0x248] ;  /* 0x0002480001217983 */ /* 0x000f620000300800 */
[----:B0-----:R-:W-:Y:S01]  /*1eb10*/  F2FP.SATFINITE.E5M2.F32.PACK_AB_MERGE_C R15, RZ, R6, RZ ;  /* 0x00000006ff0f723e */ /* 0x001fe200048060ff */
[----:B---3--:R-:W-:Y:S02]  /*1eb20*/  FMUL R5, R31, UR20 ;  /* 0x000000141f057c20 */ /* 0x008fe40008400000 */
[----:B------:R-:W3:Y:S01]  /*1eb30*/  LDL.LU R31, [R1+0x24c] ;  /* 0x00024c00011f7983 */ /* 0x000ee20000300800 */
[----:B------:R-:W-:-:S03]  /*1eb40*/  FMUL R6, R30, UR20 ;  /* 0x000000141e067c20 */ /* 0x000fc60008400000 */
[----:B------:R-:W3:Y:S01]  /*1eb50*/  LDL.LU R30, [R1+0x250] ;  /* 0x00025000011e7983 */ /* 0x000ee20000300800 */
[C---:B------:R-:W-:Y:S02]  /*1eb60*/  ISETP.LT.OR P6, PT, R0.reuse, 0xda, !P2 ;  /* 0x000000da0000780c */ /* 0x040fe400057c1670 */
[C---:B------:R-:W-:Y:S02]  /*1eb70*/  ISETP.LT.OR P5, PT, R0.reuse, 0xe1, !P3 ;  /* 0x000000e10000780c */ /* 0x040fe40005fa1670 */
[C---:B------:R-:W-:Y:S02]  /*1eb80*/  ISETP.LT.OR P0, PT, R0.reuse, 0xe1, !P2 ;  /* 0x000000e10000780c */ /* 0x040fe40005701670 */
[----:B------:R-:W-:-:S07]  /*1eb90*/  ISETP.LT.OR P1, PT, R0, 0xe2, !P2 ;  /* 0x000000e20000780c */ /* 0x000fce0005721670 */
[----:B------:R0:W-:Y:S01]  /*1eba0*/  @!P6 STG.E.U8 desc[UR18][R24.64+0xd9], R13 ;  /* 0x0000d90d1800e986 */ /* 0x0001e2000c101112 */
[C---:B------:R-:W-:Y:S02]  /*1ebb0*/  ISETP.LT.OR P6, PT, R0.reuse, 0xe2, !P3 ;  /* 0x000000e20000780c */ /* 0x040fe40005fc1670 */
[----:B------:R-:W-:Y:S01]  /*1ebc0*/  F2FP.SATFINITE.E5M2.F32.PACK_AB_MERGE_C R7, RZ, R7, RZ ;  /* 0x00000007ff07723e */ /* 0x000fe200048060ff */
[----:B------:R1:W-:Y:S01]  /*1ebd0*/  @!P5 STG.E.U8 desc[UR18][R2.64+0xe0], R9 ;  /* 0x0000e0090200d986 */ /* 0x0003e2000c101112 */
[----:B------:R-:W-:Y:S02]  /*1ebe0*/  ISETP.LT.OR P5, PT, R0, 0xea, !P2 ;  /* 0x000000ea0000780c */ /* 0x000fe400057a1670 */
[----:B0-----:R-:W-:Y:S01]  /*1ebf0*/  F2FP.SATFINITE.E5M2.F32.PACK_AB_MERGE_C R13, RZ, R4, RZ ;  /* 0x00000004ff0d723e */ /* 0x001fe200048060ff */
[----:B------:R-:W-:-:S06]  /*1ec00*/  FMUL R4, R38, UR20 ;  /* 0x0000001426047c20 */ /* 0x000fcc0008400000 */
[----:B------:R-:W-:Y:S01]  /*1ec10*/  @!P6 STG.E.U8 desc[UR18][R2.64+0xe1], R11 ;  /* 0x0000e10b0200e986 */ /* 0x000fe2000c101112 */
[----:B------:R-:W-:-:S03]  /*1ec20*/  ISETP.LT.OR P6, PT, R0, 0xe9, !P3 ;  /* 0x000000e90000780c */ /* 0x000fc60005fc1670 */
[----:B------:R-:W-:Y:S01]  /*1ec30*/  @!P0 STG.E.U8 desc[UR18][R24.64+0xe0], R15 ;  /* 0x0000e00f18008986 */ /* 0x000fe2000c101112 */
[----:B------:R-:W-:-:S03]  /*1ec40*/  ISETP.LT.OR P0, PT, R0, 0xea, !P3 ;  /* 0x000000ea0000780c */ /* 0x000fc60005f01670 */
[----:B------:R0:W-:Y:S04]  /*1ec50*/  @!P1 STG.E.U8 desc[UR18][R24.64+0xe1], R7 ;  /* 0x0000e10718009986 */ /* 0x0001e8000c101112 */
[----:B------:R-:W3:Y:S01]  /*1ec60*/  LDL.LU R38, [R1+0x254] ;  /* 0x0002540001267983 */ /* 0x000ee20000300800 */
[----:B-1----:R-:W-:Y:S02]  /*1ec70*/  F2FP.SATFINITE.E5M2.F32.PACK_AB_MERGE_C R9, RZ, R5, RZ ;  /* 0x00000005ff09723e */ /* 0x002fe400048060ff */
[----:B0-----:R-:W-:Y:S01]  /*1ec80*/  F2FP.SATFINITE.E5M2.F32.PACK_AB_MERGE_C R7, RZ, R4, RZ ;  /* 0x00000004ff07723e */ /* 0x001fe200048060ff */
[----:B------:R-:W-:Y:S02]  /*1ec90*/  FMUL R4, R37, UR20 ;  /* 0x0000001425047c20 */ /* 0x000fe40008400000 */
[----:B------:R-:W3:Y:S01]  /*1eca0*/  LDL.LU R37, [R1+0x258] ;  /* 0x0002580001257983 */ /* 0x000ee20000300800 */
[----:B------:R-:W-:-:S02]  /*1ecb0*/  F2FP.SATFINITE.E5M2.F32.PACK_AB_MERGE_C R11, RZ, R6, RZ ;  /* 0x00000006ff0b723e */ /* 0x000fc400048060ff */
[----:B------:R-:W-:Y:S01]  /*1ecc0*/  F2FP.SATFINITE.E5M2.F32.PACK_AB_MERGE_C R15, RZ, R4, RZ ;  /* 0x00000004ff0f723e */ /* 0x000fe200048060ff */
[----:B------:R-:W-:Y:S04]  /*1ecd0*/  @!P6 STG.E.U8 desc[UR18][R2.64+0xe8], R13 ;  /* 0x0000e80d0200e986 */ /* 0x000fe8000c101112 */
[----:B------:R0:W-:Y:S04]  /*1ece0*/  @!P0 STG.E.U8 desc[UR18][R2.64+0xe9], R9 ;  /* 0x0000e90902008986 */ /* 0x0001e8000c101112 */
[----:B------:R1:W-:Y:S01]  /*1ecf0*/  @!P5 STG.E.U8 desc[UR18][R24.64+0xe9], R11 ;  /* 0x0000e90b1800d986 */ /* 0x0003e2000c101112 */
[----:B----4-:R-:W-:-:S03]  /*1ed00*/  FMUL R5, R36, UR20 ;  /* 0x0000001424057c20 */ /* 0x010fc60008400000 */
[----:B------:R-:W4:Y:S02]  /*1ed10*/  LDL.LU R36, [R1+0x25c] ;  /* 0x00025c0001247983 */ /* 0x000f240000300800 */
[----:B0-----:R-:W-:Y:S01]  /*1ed20*/  F2FP.SATFINITE.E5M2.F32.PACK_AB_MERGE_C R9, RZ, R5, RZ ;  /* 0x00000005ff09723e */ /* 0x001fe200048060ff */
[----:B------:R-:W-:Y:S02]  /*1ed30*/  FMUL R6, R35, UR20 ;  /* 0x0000001423067c20 */ /* 0x000fe40008400000 */
[----:B------:R-:W4:Y:S01]  /*1ed40*/  LDL.LU R35, [R1+0x260] ;  /* 0x0002600001237983 */ /* 0x000f220000300800 */
[----:B--2---:R-:W-:-:S03]  /*1ed50*/  FMUL R4, R34, UR20 ;  /* 0x0000001422047c20 */ /* 0x004fc60008400000 */
[----:B------:R-:W2:Y:S02]  /*1ed60*/  LDL.LU R34, [R1+0x264] ;  /* 0x0002640001227983 */ /* 0x000ea40000300800 */
[----:B-1----:R-:W-:Y:S01]  /*1ed70*/  F2FP.SATFINITE.E5M2.F32.PACK_AB_MERGE_C R11, RZ, R4, RZ ;  /* 0x00000004ff0b723e */ /* 0x002fe200048060ff */
[----:B-----5:R-:W-:Y:S02]  /*1ed80*/  FMUL R4, R33, UR20 ;  /* 0x0000001421047c20 */ /* 0x020fe40008400000 */
[----:B------:R-:W5:Y:S03]  /*1ed90*/  LDL.LU R33, [R1+0x268] ;  /* 0x0002680001217983 */ /* 0x000f660000300800 */
[----:B------:R-:W-:Y:S01]  /*1eda0*/  F2FP.SATFINITE.E5M2.F32.PACK_AB_MERGE_C R13, RZ, R4, RZ ;  /* 0x00000004ff0d723e */ /* 0x000fe200048060ff */
        /* <DEDUP_REMOVED lines=9> */
[----:B------:R-:W-:-:S03]  /*1ee40*/  ISETP.LT.OR P1, PT, R0, 0xf1, !P2 ;  /* 0x000000f10000780c */ /* 0x000fc60005721670 */
[----:B------:R1:W-:Y:S01]  /*1ee50*/  @!P6 STG.E.U8 desc[UR18][R2.64+0xf0], R15 ;  /* 0x0000f00f0200e986 */ /* 0x0003e2000c101112 */
[C---:B------:R-:W-:Y:S02]  /*1ee60*/  ISETP.LT.OR P6, PT, R0.reuse, 0xf9, !P3 ;  /* 0x000000f90000780c */ /* 0x040fe40005fc1670 */
[----:B------:R-:W-:Y:S01]  /*1ee70*/  ISETP.LT.OR P3, PT, R0, 0xfa, !P3 ;  /* 0x000000fa0000780c */ /* 0x000fe20005f61670 */
[----:B------:R1:W-:Y:S01]  /*1ee80*/  @!P0 STG.E.U8 desc[UR18][R2.64+0xf1], R9 ;  /* 0x0000f10902008986 */ /* 0x0003e2000c101112 */
[----:B0-----:R-:W-:Y:S02]  /*1ee90*/  F2FP.SATFINITE.E5M2.F32.PACK_AB_MERGE_C R7, RZ, R6, RZ ;  /* 0x00000006ff07723e */ /* 0x001fe400048060ff */
[----:B-1----:R-:W-:Y:S02]  /*1eea0*/  F2FP.SATFINITE.E5M2.F32.PACK_AB_MERGE_C R15, RZ, R5, RZ ;  /* 0x00000005ff0f723e */ /* 0x002fe400048060ff */
[----:B------:R-:W-:Y:S01]  /*1eeb0*/  F2FP.SATFINITE.E5M2.F32.PACK_AB_MERGE_C R9, RZ, R4, RZ ;  /* 0x00000004ff09723e */ /* 0x000fe200048060ff */
[----:B------:R-:W-:-:S02]  /*1eec0*/  FMUL R4, R38, UR20 ;  /* 0x0000001426047c20 */ /* 0x000fc40008400000 */
[----:B------:R-:W3:Y:S04]  /*1eed0*/  LDL.LU R38, [R1+0x274] ;  /* 0x0002740001267983 */ /* 0x000ee80000300800 */
[----:B------:R0:W-:Y:S01]  /*1eee0*/  @!P5 STG.E.U8 desc[UR18][R24.64+0xf1], R11 ;  /* 0x0000f10b1800d986 */ /* 0x0001e2000c101112 */
[----:B------:R-:W-:Y:S01]  /*1eef0*/  ISETP.LT.OR P5, PT, R0, 0xf9, !P2 ;  /* 0x000000f90000780c */ /* 0x000fe200057a1670 */
[----:B------:R-:W-:Y:S02]  /*1ef00*/  FMUL R5, R37, UR20 ;  /* 0x0000001425057c20 */ /* 0x000fe40008400000 */
[----:B------:R-:W3:Y:S04]  /*1ef10*/  LDL.LU R37, [R1+0x278] ;  /* 0x0002780001257983 */ /* 0x000ee80000300800 */
[----:B------:R1:W-:Y:S04]  /*1ef20*/  @!P1 STG.E.U8 desc[UR18][R24.64+0xf0], R7 ;  /* 0x0000f00718009986 */ /* 0x0003e8000c101112 */
[----:B------:R-:W-:Y:S04]  /*1ef30*/  @!P6 STG.E.U8 desc[UR18][R2.64+0xf8], R13 ;  /* 0x0000f80d0200e986 */ /* 0x000fe8000c101112 */
[----:B------:R2:W-:Y:S01]  /*1ef40*/  @!P3 STG.E.U8 desc[UR18][R2.64+0xf9], R15 ;  /* 0x0000f90f0200b986 */ /* 0x0005e2000c101112 */
[----:B0-----:R-:W-:-:S03]  /*1ef50*/  F2FP.SATFINITE.E5M2.F32.PACK_AB_MERGE_C R11, RZ, R4, RZ ;  /* 0x00000004ff0b723e */ /* 0x001fc600048060ff */
[----:B------:R0:W-:Y:S01]  /*1ef60*/  @!P5 STG.E.U8 desc[UR18][R24.64+0xf8], R9 ;  /* 0x0000f8091800d986 */ /* 0x0001e2000c101112 */
[----:B----4-:R-:W-:-:S03]  /*1ef70*/  FMUL R6, R36, UR20 ;  /* 0x0000001424067c20 */ /* 0x010fc60008400000 */
[----:B------:R-:W4:Y:S01]  /*1ef80*/  LDL.LU R36, [R1+0x27c] ;  /* 0x00027c0001247983 */ /* 0x000f220000300800 */
[----:B-1----:R-:W-:-:S03]  /*1ef90*/  FMUL R7, R35, UR20 ;  /* 0x0000001423077c20 */ /* 0x002fc60008400000 */
        /* <DEDUP_REMOVED lines=10> */
[----:B------:R-:W-:Y:S02]  /*1f040*/  ISETP.GE.AND P1, PT, R32, 0x81, PT ;  /* 0x000000812000780c */ /* 0x000fe40003f26270 */
[C---:B------:R-:W-:Y:S02]  /*1f050*/  ISETP.LT.OR P2, PT, R0.reuse, 0xfa, !P2 ;  /* 0x000000fa0000780c */ /* 0x040fe40005741670 */
[C---:B------:R-:W-:Y:S02]  /*1f060*/  ISETP.LT.OR P6, PT, R0.reuse, 0x1, !P1 ;  /* 0x000000010000780c */ /* 0x040fe40004fc1670 */
[----:B------:R-:W-:Y:S02]  /*1f070*/  ISETP.LT.OR P3, PT, R0, 0x2, !P1 ;  /* 0x000000020000780c */ /* 0x000fe40004f61670 */
[----:B------:R-:W-:Y:S02]  /*1f080*/  F2FP.SATFINITE.E5M2.F32.PACK_AB_MERGE_C R5, RZ, R5, RZ ;  /* 0x00000005ff05723e */ /* 0x000fe400048060ff */
[----:B------:R-:W-:-:S05]  /*1f090*/  ISETP.GE.AND P0, PT, R32, 0x89, PT ;  /* 0x000000892000780c */ /* 0x000fca0003f06270 */
[----:B------:R-:W-:Y:S01]  /*1f0a0*/  @!P2 STG.E.U8 desc[UR18][R24.64+0xf9], R11 ;  /* 0x0000f90b1800a986 */ /* 0x000fe2000c101112 */
[----:B------:R-:W-:-:S03]  /*1f0b0*/  F2FP.SATFINITE.E5M2.F32.PACK_AB_MERGE_C R13, RZ, R6, RZ ;  /* 0x00000006ff0d723e */ /* 0x000fc600048060ff */
[----:B------:R0:W-:Y:S01]  /*1f0c0*/  @!P6 STG.E.U8 desc[UR18][R28.64], R5 ;  /* 0x000000051c00e986 */ /* 0x0001e2000c101112 */
[C---:B------:R-:W-:Y:S02]  /*1f0d0*/  ISETP.LT.OR P6, PT, R0.reuse, 0x2, !P0 ;  /* 0x000000020000780c */ /* 0x040fe400047c1670 */
[C---:B------:R-:W-:Y:S01]  /*1f0e0*/  ISETP.LT.OR P5, PT, R0.reuse, 0x1, !P0 ;  /* 0x000000010000780c */ /* 0x040fe200047a1670 */
[----:B------:R1:W-:Y:S01]  /*1f0f0*/  @!P3 STG.E.U8 desc[UR18][R28.64+0x1], R13 ;  /* 0x0000010d1c00b986 */ /* 0x0003e2000c101112 */
[----:B------:R-:W-:Y:S02]  /*1f100*/  ISETP.LT.OR P2, PT, R0, 0xa, !P1 ;  /* 0x0000000a0000780c */ /* 0x000fe40004f41670 */
[----:B0-----:R-:W-:Y:S02]  /*1f110*/  F2FP.SATFINITE.E5M2.F32.PACK_AB_MERGE_C R5, RZ, R3, RZ ;  /* 0x00000003ff05723e */ /* 0x001fe400048060ff */
[----:B-1----:R-:W-:Y:S01]  /*1f120*/  F2FP.SATFINITE.E5M2.F32.PACK_AB_MERGE_C R13, RZ, R2, RZ ;  /* 0x00000002ff0d723e */ /* 0x002fe200048060ff */
[----:B------:R-:W-:-:S02]  /*1f130*/  FMUL R3, R38, UR20 ;  /* 0x0000001426037c20 */ /* 0x000fc40008400000 */
[----:B------:R-:W3:Y:S01]  /*1f140*/  LDL.LU R38, [R1+0x294] ;  /* 0x0002940001267983 */ /* 0x000ee20000300800 */
[----:B------:R-:W-:Y:S02]  /*1f150*/  F2FP.SATFINITE.E5M2.F32.PACK_AB_MERGE_C R11, RZ, R4, RZ ;  /* 0x00000004ff0b723e */ /* 0x000fe400048060ff */
[----:B------:R-:W-:Y:S01]  /*1f160*/  ISETP.LT.OR P3, PT, R0, 0x9, !P1 ;  /* 0x000000090000780c */ /* 0x000fe20004f61670 */
[----:B------:R0:W-:Y:S01]  /*1f170*/  @!P6 STG.E.U8 desc[UR18][R26.64+0x1], R9 ;  /* 0x000001091a00e986 */ /* 0x0001e2000c101112 */
[----:B------:R-:W-:-:S03]  /*1f180*/  FMUL R2, R37, UR20 ;  /* 0x0000001425027c20 */ /* 0x000fc60008400000 */
[----:B------:R-:W3:Y:S01]  /*1f190*/  LDL.LU R37, [R1+0x298] ;  /* 0x0002980001257983 */ /* 0x000ee20000300800 */
[----:B------:R-:W-:Y:S02]  /*1f1a0*/  F2FP.SATFINITE.E5M2.F32.PACK_AB_MERGE_C R7, RZ, R7, RZ ;  /* 0x00000007ff07723e */ /* 0x000fe400048060ff */
[----:B0-----:R-:W-:-:S03]  /*1f1b0*/  F2FP.SATFINITE.E5M2.F32.PACK_AB_MERGE_C R9, RZ, R2, RZ ;  /* 0x00000002ff09723e */ /* 0x001fc600048060ff */
        /* <DEDUP_REMOVED lines=8> */
[----:B------:R-:W4:Y:S03]  /*1f240*/  LDL.LU R35, [R1+0x2a0] ;  /* 0x0002a00001237983 */ /* 0x000f260000300800 */
[----:B------:R-:W-:Y:S01]  /*1f250*/  F2FP.SATFINITE.E5M2.F32.PACK_AB_MERGE_C R15, RZ, R2, RZ ;  /* 0x00000002ff0f723e */ /* 0x000fe200048060ff */
[----:B--2---:R-:W-:Y:S02]  /*1f260*/  FMUL R2, R34, UR20 ;  /* 0x0000001422027c20 */ /* 0x004fe40008400000 */
[----:B------:R-:W2:Y:S01]  /*1f270*/  LDL.LU R34, [R1+0x2a4] ;  /* 0x0002a40001227983 */ /* 0x000ea20000300800 */
[----:B-----5:R-:W-:-:S03]  /*1f280*/  FMUL R3, R33, UR20 ;  /* 0x0000001421037c20 */ /* 0x020fc60008400000 */
[----:B------:R-:W5:Y:S01]  /*1f290*/  LDL.LU R33, [R1+0x2a8] ;  /* 0x0002a80001217983 */ /* 0x000f620000300800 */
[----:B---3--:R-:W-:-:S03]  /*1f2a0*/  FMUL R4, R31, UR20 ;  /* 0x000000141f047c20 */ /* 0x008fc60008400000 */
[----:B------:R-:W3:Y:S01]  /*1f2b0*/  LDL.LU R31, [R1+0x2ac] ;  /* 0x0002ac00011f7983 */ /* 0x000ee20000300800 */
[----:B0-----:R-:W-:-:S03]  /*1f2c0*/  FMUL R5, R30, UR20 ;  /* 0x000000141e057c20 */ /* 0x001fc60008400000 */
[----:B------:R-:W3:Y:S01]  /*1f2d0*/  LDL.LU R30, [R1+0x2b0] ;  /* 0x0002b000011e7983 */ /* 0x000ee20000300800 */
[C---:B------:R-:W-:Y:S02]  /*1f2e0*/  ISETP.LT.OR P6, PT, R0.reuse, 0xa, !P0 ;  /* 0x0000000a0000780c */ /* 0x040fe400047c1670 */
[C---:B------:R-:W-:Y:S02]  /*1f2f0*/  ISETP.LT.OR P5, PT, R0.reuse, 0x9, !P0 ;  /* 0x000000090000780c */ /* 0x040fe400047a1670 */
[C---:B------:R-:W-:Y:S02]  /*1f300*/  ISETP.LT.OR P3, PT, R0.reuse, 0x11, !P1 ;  /* 0x000000110000780c */ /* 0x040fe40004f61670 */
[----:B------:R-:W-:-:S07]  /*1f310*/  ISETP.LT.OR P2, PT, R0, 0x12, !P1 ;  /* 0x000000120000780c */ /* 0x000fce0004f41670 */
[----:B------:R0:W-:Y:S01]  /*1f320*/  @!P6 STG.E.U8 desc[UR18][R26.64+0x9], R7 ;  /* 0x000009071a00e986 */ /* 0x0001e2000c101112 */
[----:B------:R-:W-:-:S03]  /*1f330*/  ISETP.LT.OR P6, PT, R0, 0x12, !P0 ;  /* 0x000000120000780c */ /* 0x000fc600047c1670 */
[----:B------:R-:W-:Y:S01]  /*1f340*/  @!P5 STG.E.U8 desc[UR18][R26.64+0x8], R13 ;  /* 0x0000080d1a00d986 */ /* 0x000fe2000c101112 */
[----:B------:R-:W-:-:S03]  /*1f350*/  ISETP.LT.OR P5, PT, R0, 0x11, !P0 ;  /* 0x000000110000780c */ /* 0x000fc600047a1670 */
[----:B------:R1:W-:Y:S01]  /*1f360*/  @!P3 STG.E.U8 desc[UR18][R28.64+0x10], R9 ;  /* 0x000010091c00b986 */ /* 0x0003e2000c101112 */
[C---:B------:R-:W-:Y:S02]  /*1f370*/  ISETP.LT.OR P3, PT, R0.reuse, 0x19, !P1 ;  /* 0x000000190000780c */ /* 0x040fe40004f61670 */
[----:B0-----:R-:W-:Y:S01]  /*1f380*/  F2FP.SATFINITE.E5M2.F32.PACK_AB_MERGE_C R7, RZ, R2, RZ ;  /* 0x00000002ff07723e */ /* 0x001fe200048060ff */
[----:B------:R0:W-:Y:S01]  /*1f390*/  @!P2 STG.E.U8 desc[UR18][R28.64+0x11], R11 ;  /* 0x0000110b1c00a986 */ /* 0x0001e2000c101112 */
[----:B------:R-:W-:Y:S02]  /*1f3a0*/  ISETP.LT.OR P2, PT, R0, 0x1a, !P1 ;  /* 0x0000001a0000780c */ /* 0x000fe40004f41670 */
[----:B-1----:R-:W-:Y:S01]  /*1f3b0*/  F2FP.SATFINITE.E5M2.F32.PACK_AB_MERGE_C R9, RZ, R3, RZ ;  /* 0x00000003ff09723e */ /* 0x002fe200048060ff */
[----:B------:R-:W-:Y:S02]  /*1f3c0*/  FMUL R2, R38, UR20 ;  /* 0x0000001426027c20 */ /* 0x000fe40008400000 */
[----:B------:R-:W3:Y:S01]  /*1f3d0*/  LDL.LU R38, [R1+0x2b4] ;  /* 0x0002b40001267983 */ /* 0x000ee20000300800 */
[----:B0-----:R-:W-:-:S03]  /*1f3e0*/  F2FP.SATFINITE.E5M2.F32.PACK_AB_MERGE_C R11, RZ, R4, RZ ;  /* 0x00000004ff0b723e */ /* 0x001fc600048060ff */
[----:B------:R0:W-:Y:S01]  /*1f3f0*/  @!P6 STG.E.U8 desc[UR18][R26.64+0x11], R7 ;  /* 0x000011071a00e986 */ /* 0x0001e2000c101112 */
[----:B------:R-:W-:Y:S01]  /*1f400*/  ISETP.LT.OR P6, PT, R0, 0x1a, !P0 ;  /* 0x0000001a0000780c */ /* 0x000fe200047c1670 */
[----:B------:R-:W-:Y:S02]  /*1f410*/  FMUL R3, R37, UR20 ;  /* 0x0000001425037c20 */ /* 0x000fe40008400000 */
[----:B------:R-:W3:Y:S01]  /*1f420*/  LDL.LU R37, [R1+0x2b8] ;  /* 0x0002b80001257983 */ /* 0x000ee20000300800 */
[----:B0-----:R-:W-:-:S03]  /*1f430*/  F2FP.SATFINITE.E5M2.F32.PACK_AB_MERGE_C R7, RZ, R2, RZ ;  /* 0x00000002ff07723e */ /* 0x001fc600048060ff */
[----:B------:R-:W-:Y:S04]  /*1f440*/  @!P5 STG.E.U8 desc[UR18][R26.64+0x10], R15 ;  /* 0x0000100f1a00d986 */ /* 0x000fe8000c101112 */
        /* <DEDUP_REMOVED lines=13> */
[----:B------:R-:W5:Y:S02]  /*1f520*/  LDL.LU R33, [R1+0x2c8] ;  /* 0x0002c80001217983 */ /* 0x000f640000300800 */
        /* <DEDUP_REMOVED lines=8> */
[----:B------:R-:W-:Y:S02]  /*1f5b0*/  F2FP.SATFINITE.E5M2.F32.PACK_AB_MERGE_C R5, RZ, R5, RZ ;  /* 0x00000005ff05723e */ /* 0x000fe400048060ff */
[----:B------:R-:W-:-:S05]  /*1f5c0*/  ISETP.LT.OR P6, PT, R0, 0x22, !P0 ;  /* 0x000000220000780c */ /* 0x000fca00047c1670 */
[----:B------:R0:W-:Y:S01]  /*1f5d0*/  @!P5 STG.E.U8 desc[UR18][R26.64+0x18], R5 ;  /* 0x000018051a00d986 */ /* 0x0001e2000c101112 */
[----:B------:R-:W-:-:S03]  /*1f5e0*/  ISETP.LT.OR P5, PT, R0, 0x21, !P0 ;  /* 0x000000210000780c */ /* 0x000fc600047a1670 */
[----:B------:R-:W-:Y:S01]  /*1f5f0*/  @!P3 STG.E.U8 desc[UR18][R28.64+0x20], R9 ;  /* 0x000020091c00b986 */ /* 0x000fe2000c101112 */
[----:B------:R-:W-:-:S03]  /*1f600*/  ISETP.LT.OR P3, PT, R0, 0x29, !P1 ;  /* 0x000000290000780c */ /* 0x000fc60004f61670 */
[----:B------:R1:W-:Y:S01]  /*1f610*/  @!P2 STG.E.U8 desc[UR18][R28.64+0x21], R11 ;  /* 0x0000210b1c00a986 */ /* 0x0003e2000c101112 */
[----:B------:R-:W-:Y:S02]  /*1f620*/  ISETP.LT.OR P2, PT, R0, 0x2a, !P1 ;  /* 0x0000002a0000780c */ /* 0x000fe40004f41670 */
[----:B0-----:R-:W-:Y:S02]  /*1f630*/  F2FP.SATFINITE.E5M2.F32.PACK_AB_MERGE_C R5, RZ, R3, RZ ;  /* 0x00000003ff05723e */ /* 0x001fe400048060ff */
[----:B-1----:R-:W-:Y:S01]  /*1f640*/  F2FP.SATFINITE.E5M2.F32.PACK_AB_MERGE_C R11, RZ, R2, RZ ;  /* 0x00000002ff0b723e */ /* 0x002fe200048060ff */
[----:B------:R-:W-:Y:S02]  /*1f650*/  FMUL R2, R38, UR20 ;  /* 0x0000001426027c20 */ /* 0x000fe40008400000 */
[----:B------:R-:W3:Y:S01]  /*1f660*/  LDL.LU R38, [R1+0x2d4] ;  /* 0x0002d40001267983 */ /* 0x000ee20000300800 */
[----:B------:R-:W-:-:S03]  /*1f670*/  F2FP.SATFINITE.E5M2.F32.PACK_AB_MERGE_C R9, RZ, R4, RZ ;  /* 0x00000004ff09723e */ /* 0x000fc600048060ff */
[----:B------:R-:W-:Y:S01]  /*1f680*/  @!P6 STG.E.U8 desc[UR18][R26.64+0x21], R5 ;  /* 0x000021051a00e986 */ /* 0x000fe2000c101112 */
[----:B------:R-:W-:Y:S01]  /*1f690*/  ISETP.LT.OR P6, PT, R0, 0x2a, !P0 ;  /* 0x0000002a0000780c */ /* 0x000fe200047c1670 */
[----:B------:R-:W-:Y:S02]  /*1f6a0*/  FMUL R3, R37, UR20 ;  /* 0x0000001425037c20 */ /* 0x000fe40008400000 */
[----:B------:R-:W3:Y:S04]  /*1f6b0*/  LDL.LU R37, [R1+0x2d8] ;  /* 0x0002d80001257983 */ /* 0x000ee80000300800 */
[----:B------:R-:W-:Y:S04]  /*1f6c0*/  @!P5 STG.E.U8 desc[UR18][R26.64+0x20], R13 ;  /* 0x0000200d1a00d986 */ /* 0x000fe8000c101112 */
[----:B------:R0:W-:Y:S04]  /*1f6d0*/  @!P3 STG.E.U8 desc[UR18][R28.64+0x28], R7 ;  /* 0x000028071c00b986 */ /* 0x0001e8000c101112 */
[----:B------:R1:W-:Y:S01]  /*1f6e0*/  @!P2 STG.E.U8 desc[UR18][R28.64+0x29], R9 ;  /* 0x000029091c00a986 */ /* 0x0003e2000c101112 */
[----:B0-----:R-:W-:-:S02]  /*1f6f0*/  F2FP.SATFINITE.E5M2.F32.PACK_AB_MERGE_C R7, RZ, R2, RZ ;  /* 0x00000002ff07723e */ /* 0x001fc400048060ff */
[----:B-1----:R-:W-:-:S03]  /*1f700*/  F2FP.SATFINITE.E5M2.F32.PACK_AB_MERGE_C R9, RZ, R3, RZ ;  /* 0x00000003ff09723e */ /* 0x002fc600048060ff */
[----:B------:R0:W-:Y:S01]  /*1f710*/  @!P6 STG.E.U8 desc[UR18][R26.64+0x29], R7 ;  /* 0x000029071a00e986 */ /* 0x0001e2000c101112 */
[----:B----4-:R-:W-:-:S03]  /*1f720*/  FMUL R4, R36, UR20 ;  /* 0x0000001424047c20 */ /* 0x010fc60008400000 */
[----:B------:R-:W4:Y:S02]  /*1f730*/  LDL.LU R36, [R1+0x2dc] ;  /* 0x0002dc0001247983 */ /* 0x000f240000300800 */
[----:B------:R-:W-:Y:S01]  /*1f740*/  F2FP.SATFINITE.E5M2.F32.PACK_AB_MERGE_C R13, RZ, R4, RZ ;  /* 0x00000004ff0d723e */ /* 0x000fe200048060ff */
        /* <DEDUP_REMOVED lines=15> */
[----:B------:R-:W-:Y:S01]  /*1f840*/  @!P5 STG.E.U8 desc[UR18][R26.64+0x28], R11 ;  /* 0x0000280b1a00d986 */ /* 0x000fe2000c101112 */
[----:B------:R-:W-:-:S03]  /*1f850*/  ISETP.LT.OR P5, PT, R0, 0x31, !P0 ;  /* 0x000000310000780c */ /* 0x000fc600047a1670 */
[----:B------:R0:W-:Y:S01]  /*1f860*/  @!P2 STG.E.U8 desc[UR18][R28.64+0x31], R13 ;  /* 0x0000310d1c00a986 */ /* 0x0001e2000c101112 */
[----:B------:R-:W-:-:S03]  /*1f870*/  ISETP.LT.OR P2, PT, R0, 0x3a, !P1 ;  /* 0x0000003a0000780c */ /* 0x000fc60004f41670 */
[----:B------:R1:W-:Y:S01]  /*1f880*/  @!P3 STG.E.U8 desc[UR18][R28.64+0x30], R9 ;  /* 0x000030091c00b986 */ /* 0x0003e2000c101112 */
[----:B------:R-:W-:Y:S02]  /*1f890*/  ISETP.LT.OR P3, PT, R0, 0x39, !P1 ;  /* 0x000000390000780c */ /* 0x000fe40004f61670 */
[----:B------:R-:W-:Y:S02]  /*1f8a0*/  F2FP.SATFINITE.E5M2.F32.PACK_AB_MERGE_C R5, RZ, R5, RZ ;  /* 0x00000005ff05723e */ /* 0x000fe400048060ff */
[----:B0-----:R-:W-:Y:S02]  /*1f8b0*/  F2FP.SATFINITE.E5M2.F32.PACK_AB_MERGE_C R13, RZ, R2, RZ ;  /* 0x00000002ff0d723e */ /* 0x001fe400048060ff */
[----:B-1----:R-:W-:Y:S01]  /*1f8c0*/  F2FP.SATFINITE.E5M2.F32.PACK_AB_MERGE_C R9, RZ, R3, RZ ;  /* 0x00000003ff09723e */ /* 0x002fe200048060ff */
[----:B------:R-:W-:Y:S02]  /*1f8d0*/  FMUL R3, R38, UR20 ;  /* 0x0000001426037c20 */ /* 0x000fe40008400000 */
[----:B------:R-:W3:Y:S01]  /*1f8e0*/  LDL.LU R38, [R1+0x2f4] ;  /* 0x0002f40001267983 */ /* 0x000ee20000300800 */
[----:B------:R-:W-:-:S03]  /*1f8f0*/  F2FP.SATFINITE.E5M2.F32.PACK_AB_MERGE_C R11, RZ, R4, RZ ;  /* 0x00000004ff0b723e */ /* 0x000fc600048060ff */
[----:B------:R0:W-:Y:S01]  /*1f900*/  @!P6 STG.E.U8 desc[UR18][R26.64+0x31], R7 ;  /* 0x000031071a00e986 */ /* 0x0001e2000c101112 */
[----:B------:R-:W-:-:S03]  /*1f910*/  FMUL R2, R37, UR20 ;  /* 0x0000001425027c20 */ /* 0x000fc60008400000 */
[----:B------:R-:W3:Y:S01]  /*1f920*/  LDL.LU R37, [R1+0x2f8] ;  /* 0x0002f80001257983 */ /* 0x000ee20000300800 */
[----:B------:R-:W-:Y:S02]  /*1f930*/  ISETP.LT.OR P6, PT, R0, 0x3a, !P0 ;  /* 0x0000003a0000780c */ /* 0x000fe400047c1670 */
[----:B0-----:R-:W-:Y:S01]  /*1f940*/  F2FP.SATFINITE.E5M2.F32.PACK_AB_MERGE_C R7, RZ, R2, RZ ;  /* 0x00000002ff07723e */ /* 0x001fe200048060ff */
[----:B------:R0:W-:Y:S04]  /*1f950*/  @!P5 STG.E.U8 desc[UR18][R26.64+0x30], R5 ;  /* 0x000030051a00d986 */ /* 0x0001e8000c101112 */
[----:B------:R-:W-:Y:S04]  /*1f960*/  @!P2 STG.E.U8 desc[UR18][R28.64+0x39], R11 ;  /* 0x0000390b1c00a986 */ /* 0x000fe8000c101112 */
[----:B------:R1:W-:Y:S01]  /*1f970*/  @!P3 STG.E.U8 desc[UR18][R28.64+0x38], R9 ;  /* 0x000038091c00b986 */ /* 0x0003e2000c101112 */
[----:B0-----:R-:W-:-:S05]  /*1f980*/  F2FP.SATFINITE.E5M2.F32.PACK_AB_MERGE_C R5, RZ, R3, RZ ;  /* 0x00000003ff05723e */ /* 0x001fca00048060ff */
        /* <DEDUP_REMOVED lines=42> */
[----:B------:R-:W-:Y:S01]  /*1fc30*/  F2FP.SATFINITE.E5M2.F32.PACK_AB_MERGE_C R11, RZ, R4, RZ ;  /* 0x00000004ff0b723e */ /* 0x000fe200048060ff */
[----:B------:R-:W-:Y:S02]  /*1fc40*/  FMUL R2, R35, UR20 ;  /* 0x0000001423027c20 */ /* 0x000fe40008400000 */
[----:B------:R-:W4:Y:S03]  /*1fc50*/  LDL.LU R35, [R1+0x320] ;  /* 0x0003200001237983 */ /* 0x000f260000300800 */
[----:B-1----:R-:W-:Y:S01]  /*1fc60*/  F2FP.SATFINITE.E5M2.F32.PACK_AB_MERGE_C R13, RZ, R2, RZ ;  /* 0x00000002ff0d723e */ /* 0x002fe200048060ff */
        /* <DEDUP_REMOVED lines=146> */
[----:B------:R-:W-:-:S03]  /*20590*/  FMUL R3, R37, UR20 ;  /* 0x0000001425037c20 */ /* 0x000fc60008400000 */
[----:B------:R-:W3:Y:S04]  /*205a0*/  LDL.LU R37, [R1+0x398] ;  /* 0x0003980001257983 */ /* 0x000ee80000300800 */
[----:B------:R-:W-:Y:S04]  /*205b0*/  @!P5 STG.E.U8 desc[UR18][R26.64+0x80], R13 ;  /* 0x0000800d1a00d986 */ /* 0x000fe8000c101112 */
[----:B------:R0:W-:Y:S04]  /*205c0*/  @!P3 STG.E.U8 desc[UR18][R28.64+0x88], R7 ;  /* 0x000088071c00b986 */ /* 0x0001e8000c101112 */
[----:B------:R1:W-:Y:S01]  /*205d0*/  @!P2 STG.E.U8 desc[UR18][R28.64+0x89], R9 ;  /* 0x000089091c00a986 */ /* 0x0003e2000c101112 */
[----:B0-----:R-:W-:-:S02]  /*205e0*/  F2FP.SATFINITE.E5M2.F32.PACK_AB_MERGE_C R7, RZ, R2, RZ ;  /* 0x00000002ff07723e */ /* 0x001fc400048060ff */
[----:B-1----:R-:W-:Y:S01]  /*205f0*/  F2FP.SATFINITE.E5M2.F32.PACK_AB_MERGE_C R9, RZ, R3, RZ ;  /* 0x00000003ff09723e */ /* 0x002fe200048060ff */
[----:B----4-:R-:W-:Y:S02]  /*20600*/  FMUL R4, R36, UR20 ;  /* 0x0000001424047c20 */ /* 0x010fe40008400000 */
[----:B------:R-:W4:Y:S03]  /*20610*/  LDL.LU R36, [R1+0x39c] ;  /* 0x00039c0001247983 */ /* 0x000f260000300800 */
[----:B------:R-:W-:Y:S01]  /*20620*/  F2FP.SATFINITE.E5M2.F32.PACK_AB_MERGE_C R13, RZ, R4, RZ ;  /* 0x00000004ff0d723e */ /* 0x000fe200048060ff */
[----:B------:R-:W-:Y:S02]  /*20630*/  FMUL R5, R35, UR20 ;  /* 0x0000001423057c20 */ /* 0x000fe40008400000 */
[----:B------:R-:W4:Y:S01]  /*20640*/  LDL.LU R35, [R1+0x3a0] ;  /* 0x0003a00001237983 */ /* 0x000f220000300800 */
[----:B--2---:R-:W-:-:S03]  /*20650*/  FMUL R2, R34, UR20 ;  /* 0x0000001422027c20 */ /* 0x004fc60008400000 */
[----:B------:R-:W2:Y:S01]  /*20660*/  LDL.LU R34, [R1+0x3a4] ;  /* 0x0003a40001227983 */ /* 0x000ea20000300800 */
[----:B-----5:R-:W-:-:S03]  /*20670*/  FMUL R3, R33, UR20 ;  /* 0x0000001421037c20 */ /* 0x020fc60008400000 */
[----:B------:R-:W5:Y:S01]  /*20680*/  LDL.LU R33, [R1+0x3a8] ;  /* 0x0003a80001217983 */ /* 0x000f620000300800 */
        /* <DEDUP_REMOVED lines=16> */
[----:B------:R-:W-:Y:S01]  /*20790*/  @!P2 STG.E.U8 desc[UR18][R28.64+0x91], R13 ;  /* 0x0000910d1c00a986 */ /* 0x000fe2000c101112 */
[----:B------:R-:W-:Y:S02]  /*207a0*/  ISETP.LT.OR P2, PT, R0, 0x9a, !P1 ;  /* 0x0000009a0000780c */ /* 0x000fe40004f41670 */
        /* <DEDUP_REMOVED lines=82> */
[----:B------:R0:W-:Y:S01]  /*20cd0*/  @!P6 STG.E.U8 desc[UR18][R26.64+0xb1], R7 ;  /* 0x0000b1071a00e986 */ /* 0x0001e2000c101112 */
[----:B------:R-:W-:-:S03]  /*20ce0*/  FMUL R3, R38, UR20 ;  /* 0x0000001426037c20 */ /* 0x000fc60008400000 */
[----:B------:R-:W3:Y:S01]  /*20cf0*/  LDL.LU R38, [R1+0x3f4] ;  /* 0x0003f40001267983 */ /* 0x000ee20000300800 */
[----:B------:R-:W-:Y:S02]  /*20d00*/  F2FP.SATFINITE.E5M2.F32.PACK_AB_MERGE_C R11, RZ, R4, RZ ;  /* 0x00000004ff0b723e */ /* 0x000fe400048060ff */
[----:B------:R-:W-:Y:S01]  /*20d10*/  ISETP.LT.OR P6, PT, R0, 0xba, !P0 ;  /* 0x000000ba0000780c */ /* 0x000fe200047c1670 */
[----:B------:R-:W-:Y:S02]  /*20d20*/  FMUL R2, R37, UR20 ;  /* 0x0000001425027c20 */ /* 0x000fe40008400000 */
[----:B------:R-:W3:Y:S03]  /*20d30*/  LDL.LU R37, [R1+0x3f8] ;  /* 0x0003f80001257983 */ /* 0x000ee60000300800 */
        /* <DEDUP_REMOVED lines=31> */
[----:B-1----:R-:W-:-:S03]  /*20f30*/  F2FP.SATFINITE.E5M2.F32.PACK_AB_MERGE_C R9, RZ, R3, RZ ;  /* 0x00000003ff09723e */ /* 0x002fc600048060ff */
[----:B------:R0:W-:Y:S01]  /*20f40*/  @!P6 STG.E.U8 desc[UR18][R26.64+0xc1], R7 ;  /* 0x0000c1071a00e986 */ /* 0x0001e2000c101112 */
[----:B------:R-:W-:Y:S01]  /*20f50*/  FMUL R2, R38, UR20 ;  /* 0x0000001426027c20 */ /* 0x000fe20008400000 */
[----:B------:R-:W-:Y:S02]  /*20f60*/  ISETP.LT.OR P6, PT, R0, 0xca, !P0 ;  /* 0x000000ca0000780c */ /* 0x000fe400047c1670 */
[----:B------:R-:W3:Y:S01]  /*20f70*/  LDL.LU R38, [R1+0x414] ;  /* 0x0004140001267983 */ /* 0x000ee20000300800 */
[----:B------:R-:W-:Y:S01]  /*20f80*/  F2FP.SATFINITE.E5M2.F32.PACK_AB_MERGE_C R13, RZ, R4, RZ ;  /* 0x00000004ff0d723e */ /* 0x000fe200048060ff */
        /* <DEDUP_REMOVED lines=24> */
[C---:B------:R-:W-:Y:S01]  /*21110*/  ISETP.LT.OR P3, PT, R0.reuse, 0xd1, !P1 ;  /* 0x000000d10000780c */ /* 0x040fe20004f61670 */
[----:B------:R-:W3:Y:S01]  /*21120*/  LDL.LU R40, [R1+0x434] ;  /* 0x0004340001287983 */ /* 0x000ee20000300800 */
[C---:B------:R-:W-:Y:S02]  /*21130*/  ISETP.LT.OR P2, PT, R0.reuse, 0xd2, !P1 ;  /* 0x000000d20000780c */ /* 0x040fe40004f41670 */
[----:B------:R-:W-:Y:S02]  /*21140*/  ISETP.LT.OR P6, PT, R0, 0xd2, !P0 ;  /* 0x000000d20000780c */ /* 0x000fe400047c1670 */
[----:B------:R-:W-:-:S05]  /*21150*/  F2FP.SATFINITE.E5M2.F32.PACK_AB_MERGE_C R5, RZ, R5, RZ ;  /* 0x00000005ff05723e */ /* 0x000fca00048060ff */
[----:B------:R0:W-:Y:S01]  /*21160*/  @!P5 STG.E.U8 desc[UR18][R26.64+0xc8], R5 ;  /* 0x0000c8051a00d986 */ /* 0x0001e2000c101112 */
[----:B------:R-:W-:-:S03]  /*21170*/  ISETP.LT.OR P5, PT, R0, 0xd1, !P0 ;  /* 0x000000d10000780c */ /* 0x000fc600047a1670 */
[----:B------:R-:W-:Y:S01]  /*21180*/  @!P3 STG.E.U8 desc[UR18][R28.64+0xd0], R9 ;  /* 0x0000d0091c00b986 */ /* 0x000fe2000c101112 */
[----:B------:R-:W-:-:S03]  /*21190*/  ISETP.LT.OR P3, PT, R0, 0xd9, !P1 ;  /* 0x000000d90000780c */ /* 0x000fc60004f61670 */
[----:B------:R1:W-:Y:S01]  /*211a0*/  @!P2 STG.E.U8 desc[UR18][R28.64+0xd1], R11 ;  /* 0x0000d10b1c00a986 */ /* 0x0003e2000c101112 */
[----:B0-----:R-:W-:Y:S02]  /*211b0*/  F2FP.SATFINITE.E5M2.F32.PACK_AB_MERGE_C R5, RZ, R3, RZ ;  /* 0x00000003ff05723e */ /* 0x001fe400048060ff */
[----:B------:R-:W-:-:S03]  /*211c0*/  ISETP.LT.OR P2, PT, R0, 0xda, !P1 ;  /* 0x000000da0000780c */ /* 0x000fc60004f41670 */
[----:B------:R-:W-:Y:S01]  /*211d0*/  @!P6 STG.E.U8 desc[UR18][R26.64+0xd1], R5 ;  /* 0x0000d1051a00e986 */ /* 0x000fe2000c101112 */
[----:B-1----:R-:W-:Y:S02]  /*211e0*/  F2FP.SATFINITE.E5M2.F32.PACK_AB_MERGE_C R11, RZ, R2, RZ ;  /* 0x00000002ff0b723e */ /* 0x002fe400048060ff */
[----:B------:R-:W-:Y:S01]  /*211f0*/  ISETP.LT.OR P6, PT, R0, 0xda, !P0 ;  /* 0x000000da0000780c */ /* 0x000fe200047c1670 */
[----:B------:R-:W-:Y:S02]  /*21200*/  FMUL R2, R38, UR20 ;  /* 0x0000001426027c20 */ /* 0x000fe40008400000 */
[----:B------:R-:W3:Y:S01]  /*21210*/  LDL.LU R38, [R1+0x438] ;  /* 0x0004380001267983 */ /* 0x000ee20000300800 */
[----:B------:R-:W-:Y:S01]  /*21220*/  F2FP.SATFINITE.E5M2.F32.PACK_AB_MERGE_C R9, RZ, R4, RZ ;  /* 0x00000004ff09723e */ /* 0x000fe200048060ff */
        /* <DEDUP_REMOVED lines=14> */
[----:B------:R-:W2:Y:S02]  /*21310*/  LDL.LU R34, [R1+0x448] ;  /* 0x0004480001227983 */ /* 0x000ea40000300800 */
[----:B0-----:R-:W-:Y:S01]  /*21320*/  F2FP.SATFINITE.E5M2.F32.PACK_AB_MERGE_C R7, RZ, R2, RZ ;  /* 0x00000002ff07723e */ /* 0x001fe200048060ff */
[----:B-----5:R-:W-:Y:S02]  /*21330*/  FMUL R3, R33, UR20 ;  /* 0x0000001421037c20 */ /* 0x020fe40008400000 */
[----:B------:R-:W5:Y:S01]  /*21340*/  LDL.LU R33, [R1+0x44c] ;  /* 0x00044c0001217983 */ /* 0x000f620000300800 */
[----:B---3--:R-:W-:-:S03]  /*21350*/  FMUL R4, R31, UR20 ;  /* 0x000000141f047c20 */ /* 0x008fc60008400000 */
        /* <DEDUP_REMOVED lines=13> */
[----:B------:R-:W-:Y:S02]  /*21430*/  F2FP.SATFINITE.E5M2.F32.PACK_AB_MERGE_C R5, RZ, R5, RZ ;  /* 0x00000005ff05723e */ /* 0x000fe400048060ff */
[----:B0-----:R-:W-:Y:S01]  /*21440*/  F2FP.SATFINITE.E5M2.F32.PACK_AB_MERGE_C R11, RZ, R4, RZ ;  /* 0x00000004ff0b723e */ /* 0x001fe200048060ff */
[----:B------:R-:W-:Y:S01]  /*21450*/  @!P6 STG.E.U8 desc[UR18][R26.64+0xe1], R7 ;  /* 0x0000e1071a00e986 */ /* 0x000fe2000c101112 */
[C---:B------:R-:W-:Y:S02]  /*21460*/  ISETP.LT.OR P6, PT, R0.reuse, 0xea, !P0 ;  /* 0x000000ea0000780c */ /* 0x040fe400047c1670 */
[----:B-1----:R-:W-:Y:S01]  /*21470*/  F2FP.SATFINITE.E5M2.F32.PACK_AB_MERGE_C R9, RZ, R3, RZ ;  /* 0x00000003ff09723e */ /* 0x002fe200048060ff */
[----:B------:R0:W-:Y:S01]  /*21480*/  @!P5 STG.E.U8 desc[UR18][R26.64+0xe0], R5 ;  /* 0x0000e0051a00d986 */ /* 0x0001e2000c101112 */
[----:B------:R-:W-:-:S03]  /*21490*/  ISETP.LT.OR P5, PT, R0, 0xe9, !P0 ;  /* 0x000000e90000780c */ /* 0x000fc600047a1670 */
[----:B------:R-:W-:Y:S01]  /*214a0*/  @!P2 STG.E.U8 desc[UR18][R28.64+0xe9], R11 ;  /* 0x0000e90b1c00a986 */ /* 0x000fe2000c101112 */
[----:B------:R-:W-:Y:S01]  /*214b0*/  ISETP.LT.OR P2, PT, R0, 0xf2, !P1 ;  /* 0x000000f20000780c */ /* 0x000fe20004f41670 */
[----:B------:R-:W-:Y:S02]  /*214c0*/  FMUL R3, R40, UR20 ;  /* 0x0000001428037c20 */ /* 0x000fe40008400000 */
[----:B------:R1:W-:Y:S01]  /*214d0*/  @!P3 STG.E.U8 desc[UR18][R28.64+0xe8], R9 ;  /* 0x0000e8091c00b986 */ /* 0x0003e2000c101112 */
[----:B------:R-:W-:Y:S02]  /*214e0*/  ISETP.LT.OR P3, PT, R0, 0xf1, !P1 ;  /* 0x000000f10000780c */ /* 0x000fe40004f61670 */
[----:B------:R-:W-:Y:S01]  /*214f0*/  F2FP.SATFINITE.E5M2.F32.PACK_AB_MERGE_C R13, RZ, R2, RZ ;  /* 0x00000002ff0d723e */ /* 0x000fe200048060ff */
[----:B------:R-:W-:Y:S01]  /*21500*/  FMUL R2, R38, UR20 ;  /* 0x0000001426027c20 */ /* 0x000fe20008400000 */
[----:B------:R-:W-:Y:S01]  /*21510*/  FMUL R4, R37, UR20 ;  /* 0x0000001425047c20 */ /* 0x000fe20008400000 */
[----:B------:R-:W-:-:S03]  /*21520*/  F2FP.SATFINITE.E5M2.F32.PACK_AB_MERGE_C R3, RZ, R3, RZ ;  /* 0x00000003ff03723e */ /* 0x000fc600048060ff */
[----:B0-----:R-:W-:Y:S02]  /*21530*/  F2FP.SATFINITE.E5M2.F32.PACK_AB_MERGE_C R5, RZ, R2, RZ ;  /* 0x00000002ff05723e */ /* 0x001fe400048060ff */
[----:B------:R-:W-:Y:S01]  /*21540*/  F2FP.SATFINITE.E5M2.F32.PACK_AB_MERGE_C R7, RZ, R4, RZ ;  /* 0x00000004ff07723e */ /* 0x000fe200048060ff */
[----:B------:R-:W-:Y:S01]  /*21550*/  @!P5 STG.E.U8 desc[UR18][R26.64+0xe8], R13 ;  /* 0x0000e80d1a00d986 */ /* 0x000fe2000c101112 */
[----:B------:R-:W-:-:S03]  /*21560*/  ISETP.LT.OR P5, PT, R0, 0xf1, !P0 ;  /* 0x000000f10000780c */ /* 0x000fc600047a1670 */
[----:B------:R-:W-:Y:S01]  /*21570*/  @!P6 STG.E.U8 desc[UR18][R26.64+0xe9], R3 ;  /* 0x0000e9031a00e986 */ /* 0x000fe2000c101112 */
[----:B------:R-:W-:-:S03]  /*21580*/  ISETP.LT.OR P6, PT, R0, 0xf2, !P0 ;  /* 0x000000f20000780c */ /* 0x000fc600047c1670 */
[----:B------:R0:W-:Y:S01]  /*21590*/  @!P2 STG.E.U8 desc[UR18][R28.64+0xf1], R7 ;  /* 0x0000f1071c00a986 */ /* 0x0001e2000c101112 */
[C---:B------:R-:W-:Y:S02]  /*215a0*/  ISETP.LT.OR P2, PT, R0.reuse, 0xf9, !P1 ;  /* 0x000000f90000780c */ /* 0x040fe40004f41670 */
[C---:B------:R-:W-:Y:S01]  /*215b0*/  ISETP.LT.OR P1, PT, R0.reuse, 0xfa, !P1 ;  /* 0x000000fa0000780c */ /* 0x040fe20004f21670 */
[----:B------:R3:W-:Y:S01]  /*215c0*/  @!P3 STG.E.U8 desc[UR18][R28.64+0xf0], R5 ;  /* 0x0000f0051c00b986 */ /* 0x0007e2000c101112 */
[C---:B------:R-:W-:Y:S02]  /*215d0*/  ISETP.LT.OR P3, PT, R0.reuse, 0xf9, !P0 ;  /* 0x000000f90000780c */ /* 0x040fe40004761670 */
[----:B------:R-:W-:Y:S01]  /*215e0*/  ISETP.LT.OR P0, PT, R0, 0xfa, !P0 ;  /* 0x000000fa0000780c */ /* 0x000fe20004701670 */
[----:B----4-:R-:W-:-:S05]  /*215f0*/  FMUL R2, R36, UR20 ;  /* 0x0000001424027c20 */ /* 0x010fca0008400000 */
[----:B-1----:R-:W-:-:S05]  /*21600*/  F2FP.SATFINITE.E5M2.F32.PACK_AB_MERGE_C R9, RZ, R2, RZ ;  /* 0x00000002ff09723e */ /* 0x002fca00048060ff */
[----:B------:R1:W-:Y:S01]  /*21610*/  @!P5 STG.E.U8 desc[UR18][R26.64+0xf0], R9 ;  /* 0x0000f0091a00d986 */ /* 0x0003e2000c101112 */
[----:B------:R-:W-:-:S05]  /*21620*/  FMUL R0, R35, UR20 ;  /* 0x0000001423007c20 */ /* 0x000fca0008400000 */
[----:B0-----:R-:W-:Y:S01]  /*21630*/  F2FP.SATFINITE.E5M2.F32.PACK_AB_MERGE_C R7, RZ, R0, RZ ;  /* 0x00000000ff07723e */ /* 0x001fe200048060ff */
[----:B--2---:R-:W-:Y:S01]  /*21640*/  FMUL R2, R34, UR20 ;  /* 0x0000001422027c20 */ /* 0x004fe20008400000 */
[----:B-----5:R-:W-:-:S04]  /*21650*/  FMUL R3, R33, UR20 ;  /* 0x0000001421037c20 */ /* 0x020fc80008400000 */
[----:B------:R-:W-:Y:S02]  /*21660*/  F2FP.SATFINITE.E5M2.F32.PACK_AB_MERGE_C R11, RZ, R2, RZ ;  /* 0x00000002ff0b723e */ /* 0x000fe400048060ff */
[----:B------:R-:W-:Y:S01]  /*21670*/  F2FP.SATFINITE.E5M2.F32.PACK_AB_MERGE_C R3, RZ, R3, RZ ;  /* 0x00000003ff03723e */ /* 0x000fe200048060ff */
[----:B------:R1:W-:Y:S01]  /*21680*/  @!P6 STG.E.U8 desc[UR18][R26.64+0xf1], R7 ;  /* 0x0000f1071a00e986 */ /* 0x0003e2000c101112 */
[----:B---3--:R-:W-:Y:S01]  /*21690*/  FMUL R4, R31, UR20 ;  /* 0x000000141f047c20 */ /* 0x008fe20008400000 */
[----:B------:R-:W-:-:S04]  /*216a0*/  FMUL R5, R30, UR20 ;  /* 0x000000141e057c20 */ /* 0x000fc80008400000 */
[----:B------:R-:W-:Y:S02]  /*216b0*/  F2FP.SATFINITE.E5M2.F32.PACK_AB_MERGE_C R13, RZ, R4, RZ ;  /* 0x00000004ff0d723e */ /* 0x000fe400048060ff */
[----:B------:R-:W-:Y:S01]  /*216c0*/  F2FP.SATFINITE.E5M2.F32.PACK_AB_MERGE_C R5, RZ, R5, RZ ;  /* 0x00000005ff05723e */ /* 0x000fe200048060ff */
[----:B------:R1:W-:Y:S04]  /*216d0*/  @!P2 STG.E.U8 desc[UR18][R28.64+0xf8], R11 ;  /* 0x0000f80b1c00a986 */ /* 0x0003e8000c101112 */
[----:B------:R1:W-:Y:S04]  /*216e0*/  @!P1 STG.E.U8 desc[UR18][R28.64+0xf9], R3 ;  /* 0x0000f9031c009986 */ /* 0x0003e8000c101112 */
[----:B------:R1:W-:Y:S04]  /*216f0*/  @!P3 STG.E.U8 desc[UR18][R26.64+0xf8], R13 ;  /* 0x0000f80d1a00b986 */ /* 0x0003e8000c101112 */
[----:B------:R1:W-:Y:S02]  /*21700*/  @!P0 STG.E.U8 desc[UR18][R26.64+0xf9], R5 ;  /* 0x0000f9051a008986 */ /* 0x0003e4000c101112 */
.L_x_549:
[----:B------:R-:W-:Y:S05]  /*21710*/  BSYNC B0 ;  /* 0x0000000000007941 */ /* 0x000fea0003800000 */
.L_x_35:
[----:B-12---:R-:W2:Y:S04]  /*21720*/  LDL.LU R3, [R1+0x460] ;  /* 0x0004600001037983 */ /* 0x006ea80000300800 */
[----:B------:R-:W2:Y:S01]  /*21730*/  LDL.LU R2, [R1+0x464] ;  /* 0x0004640001027983 */ /* 0x000ea20000300800 */
[----:B------:R-:W-:Y:S01]  /*21740*/  ULDC UR6, c[0x0][0xc] ;  /* 0x0000030000067ab9 */ /* 0x000fe20000000800 */
[----:B------:R-:W-:Y:S01]  /*21750*/  ULDC UR7, c[0x0][0x10] ;  /* 0x0000040000077ab9 */ /* 0x000fe20000000800 */
[----:B---34-:R-:W2:Y:S01]  /*21760*/  LDC R5, c[0x0][0x14] ;  /* 0x00000500ff057b82 */ /* 0x018ea20000000800 */
[----:B------:R-:W-:Y:S01]  /*21770*/  UIMAD.WIDE.U32 UR6, UR6, UR7, URZ ;  /* 0x00000007060672a5 */ /* 0x000fe2000f8e003f */
[----:B-----5:R-:W-:Y:S01]  /*21780*/  PRMT R0, RZ, 0x7610, R0 ;  /* 0x00007610ff007816 */ /* 0x020fe20000000000 */
[----:B------:R-:W-:-:S04]  /*21790*/  UMOV UR14, 0xffffffff ;  /* 0xffffffff000e7882 */ /* 0x000fc80000000000 */
[----:B--2---:R-:W-:-:S04]  /*217a0*/  IMAD.WIDE.U32 R2, R5, UR6, R2 ;  /* 0x0000000605027c25 */ /* 0x004fc8000f8e0002 */
[----:B------:R-:W-:Y:S01]  /*217b0*/  IMAD R5, R5, UR7, RZ ;  /* 0x0000000705057c24 */ /* 0x000fe2000f8e02ff */
[----:B------:R-:W-:Y:S01]  /*217c0*/  ULDC.64 UR6, c[0x0][0x650] ;  /* 0x0001940000067ab9 */ /* 0x000fe20000000a00 */
[----:B------:R-:W-:Y:S01]  /*217d0*/  IMAD.MOV.U32 R11, RZ, RZ, R2 ;  /* 0x000000ffff0b7224 */ /* 0x000fe200078e0002 */
[----:B------:R-:W-:Y:S01]  /*217e0*/  ISETP.GE.U32.AND P0, PT, R2, UR6, PT ;  /* 0x0000000602007c0c */ /* 0x000fe2000bf06070 */
[----:B------:R-:W-:Y:S02]  /*217f0*/  IMAD.IADD R13, R3, 0x1, R5 ;  /* 0x00000001030d7824 */ /* 0x000fe400078e0205 */
[----:B------:R-:W-:-:S03]  /*21800*/  IMAD.MOV.U32 R2, RZ, RZ, -0x1 ;  /* 0xffffffffff027424 */ /* 0x000fc600078e00ff */
[----:B------:R1:W-:Y:S01]  /*21810*/  STL [R1+0x460], R13 ;  /* 0x0004600d01007387 */ /* 0x0003e20000100800 */
[----:B------:R-:W-:-:S03]  /*21820*/  ISETP.GE.U32.AND.EX P0, PT, R13, UR7, PT, P0 ;  /* 0x000000070d007c0c */ /* 0x000fc6000bf06100 */
[----:B------:R1:W-:Y:S04]  /*21830*/  STL [R1+0x464], R11 ;  /* 0x0004640b01007387 */ /* 0x0003e80000100800 */
[----:B------:R1:W-:Y:S06]  /*21840*/  STL [R1+0x468], R2 ;  /* 0x0004680201007387 */ /* 0x0003ec0000100800 */
[----:B------:R-:W-:Y:S05]  /*21850*/  @P0 BRA `(.L_x_550) ;  /* 0x0000000400740947 */ /* 0x000fea0003800000 */
[----:B------:R-:W2:Y:S01]  /*21860*/  S2R R8, SR_CTAID.X ;  /* 0x0000000000087919 */ /* 0x000ea20000002500 */
[----:B------:R-:W-:Y:S01]  /*21870*/  ULDC.64 UR14, c[0x0][0x628] ;  /* 0x00018a00000e7ab9 */ /* 0x000fe20000000a00 */
[----:B------:R-:W3:Y:S01]  /*21880*/  LDC R9, c[0x0][0x144] ;  /* 0x00005100ff097b82 */ /* 0x000ee20000000800 */
[----:B------:R-:W-:Y:S01]  /*21890*/  ULDC UR6, c[0x0][0x150] ;  /* 0x0000540000067ab9 */ /* 0x000fe20000000800 */
[----:B------:R-:W4:Y:S01]  /*218a0*/  S2R R12, SR_CTAID.Y ;  /* 0x00000000000c7919 */ /* 0x000f220000002600 */
[----:B------:R-:W-:Y:S01]  /*218b0*/  ISETP.NE.U32.AND P0, PT, RZ, UR14, PT ;  /* 0x0000000eff007c0c */ /* 0x000fe2000bf05070 */
[----:B------:R-:W-:Y:S01]  /*218c0*/  ULDC UR17, c[0x0][0x630] ;  /* 0x00018c0000117ab9 */ /* 0x000fe20000000800 */
[----:B------:R-:W-:Y:S02]  /*218d0*/  R2UR UR10, R11 ;  /* 0x000000000b0a72ca */ /* 0x000fe400000e0000 */
[----:B------:R-:W-:Y:S01]  /*218e0*/  ISETP.NE.AND.EX P0, PT, RZ, UR15, PT, P0 ;  /* 0x0000000fff007c0c */ /* 0x000fe2000bf05300 */
[----:B0-----:R-:W0:Y:S01]  /*218f0*/  LDC.64 R6, c[0x0][0x620] ;  /* 0x00018800ff067b82 */ /* 0x001e220000000a00 */
[----:B------:R-:W-:-:S02]  /*21900*/  R2UR UR11, R13 ;  /* 0x000000000d0b72ca */ /* 0x000fc400000e0000 */
[----:B--2---:R-:W-:-:S05]  /*21910*/  I2FP.F32.U32 R0, R8 ;  /* 0x0000000800007245 */ /* 0x004fca0000201000 */
[----:B------:R-:W-:-:S06]  /*21920*/  FMUL R0, R0, UR6 ;  /* 0x0000000600007c20 */ /* 0x000fcc0008400000 */
[----:B------:R-:W2:Y:S01]  /*21930*/  F2I.U32.TRUNC.NTZ R0, R0 ;  /* 0x0000000000007305 */ /* 0x000ea2000020f000 */
[----:B----4-:R-:W-:Y:S05]  /*21940*/  @!P0 BRA `(.L_x_551) ;  /* 0x0000000000308947 */ /* 0x010fea0003800000 */
        /* <DEDUP_REMOVED lines=12> */
.L_x_551:
[----:B------:R-:W-:Y:S01]  /*21a10*/  USHF.R.U64 UR14, UR10, UR17, UR11 ;  /* 0x000000110a0e7299 */ /* 0x000fe2000800120b */
[----:B------:R-:W4:Y:S01]  /*21a20*/  LDC.64 R22, c[0x0][0x640] ;  /* 0x00019000ff167b82 */ /* 0x000f220000000a00 */
[----:B------:R-:W-:Y:S01]  /*21a30*/  USHF.R.U32.HI UR6, URZ, UR17, UR11 ;  /* 0x000000113f067299 */ /* 0x000fe2000801160b */
[----:B--2---:R-:W-:Y:S02]  /*21a40*/  IMAD.MOV R10, RZ, RZ, -R0 ;  /* 0x000000ffff0a7224 */ /* 0x004fe400078e0a00 */
[----:B-1----:R-:W-:Y:S01]  /*21a50*/  IMAD.MOV.U32 R2, RZ, RZ, R11 ;  /* 0x000000ffff027224 */ /* 0x002fe200078e000b */
[----:B------:R-:W-:Y:S01]  /*21a60*/  IADD3 R5, P0, RZ, -UR14, RZ ;  /* 0x8000000eff057c10 */ /* 0x000fe2000ff1e0ff */
[----:B---3--:R-:W-:Y:S02]  /*21a70*/  IMAD R18, R9, R10, R8 ;  /* 0x0000000a09127224 */ /* 0x008fe400078e0208 */
[----:B------:R-:W1:Y:S02]  /*21a80*/  LDC R4, c[0x0][0x618] ;  /* 0x00018600ff047b82 */ /* 0x000e640000000800 */
[----:B------:R-:W-:Y:S01]  /*21a90*/  IMAD.X R3, RZ, RZ, ~UR6, P0 ;  /* 0x80000006ff037e24 */ /* 0x000fe200080e06ff */
[----:B------:R-:W-:-:S03]  /*21aa0*/  ULDC UR6, c[0x0][0x154] ;  /* 0x0000550000067ab9 */ /* 0x000fc60000000800 */
[-C--:B0-----:R-:W-:Y:S02]  /*21ab0*/  IMAD R0, R3, R6.reuse, RZ ;  /* 0x0000000603007224 */ /* 0x081fe400078e02ff */
[----:B------:R-:W0:Y:S01]  /*21ac0*/  LDC R14, c[0x0][0x608] ;  /* 0x00018200ff0e7b82 */ /* 0x000e220000000800 */
[----:B------:R-:W-:Y:S02]  /*21ad0*/  IMAD.MOV.U32 R3, RZ, RZ, R13 ;  /* 0x000000ffff037224 */ /* 0x000fe400078e000d */
[----:B------:R-:W-:-:S05]  /*21ae0*/  IMAD.WIDE.U32 R2, R5, R6, R2 ;  /* 0x0000000605027225 */ /* 0x000fca00078e0002 */
[----:B------:R-:W2:Y:S01]  /*21af0*/  LDC R20, c[0x0][0x658] ;  /* 0x00019600ff147b82 */ /* 0x000ea20000000800 */
[----:B------:R-:W-:Y:S01]  /*21b00*/  IMAD R5, R5, R7, R0 ;  /* 0x0000000705057224 */ /* 0x000fe200078e0200 */
[----:B------:R-:W-:Y:S01]  /*21b10*/  I2FP.F32.U32 R0, R12 ;  /* 0x0000000c00007245 */ /* 0x000fe20000201000 */
[----:B------:R-:W-:Y:S01]  /*21b20*/  IMAD.MOV.U32 R7, RZ, RZ, 0x1 ;  /* 0x00000001ff077424 */ /* 0x000fe200078e00ff */
[----:B----4-:R-:W-:Y:S01]  /*21b30*/  ISETP.NE.U32.AND P0, PT, R22, RZ, PT ;  /* 0x000000ff1600720c */ /* 0x010fe20003f05070 */
[----:B------:R-:W-:Y:S02]  /*21b40*/  IMAD.IADD R3, R3, 0x1, R5 ;  /* 0x0000000103037824 */ /* 0x000fe400078e0205 */
[----:B------:R-:W-:Y:S01]  /*21b50*/  FMUL R0, R0, UR6 ;  /* 0x0000000600007c20 */ /* 0x000fe20008400000 */
[----:B------:R-:W3:Y:S01]  /*21b60*/  LDC R15, c[0x0][0x148] ;  /* 0x00005200ff0f7b82 */ /* 0x000ee20000000800 */
[----:B------:R-:W-:Y:S01]  /*21b70*/  ISETP.NE.AND.EX P0, PT, R23, RZ, PT, P0 ;  /* 0x000000ff1700720c */ /* 0x000fe20003f05300 */
[----:B------:R-:W-:Y:S01]  /*21b80*/  IMAD.MOV.U32 R5, RZ, RZ, -0x1 ;  /* 0xffffffffff057424 */ /* 0x000fe200078e00ff */
[-CC-:B-1----:R-:W-:Y:S01]  /*21b90*/  SHF.R.U64 R10, R2, R4.reuse, R3.reuse ;  /* 0x00000004020a7219 */ /* 0x182fe20000001203 */
[----:B------:R1:W4:Y:S01]  /*21ba0*/  F2I.U32.TRUNC.NTZ R13, R0 ;  /* 0x00000000000d7305 */ /* 0x000322000020f000 */
[----:B------:R-:W-:-:S03]  /*21bb0*/  SHF.R.U32.HI R3, RZ, R4, R3 ;  /* 0x00000004ff037219 */ /* 0x000fc60000011603 */
[----:B------:R-:W1:Y:S01]  /*21bc0*/  LDC R16, c[0x0][0x600] ;  /* 0x00018000ff107b82 */ /* 0x000e620000000800 */
[-CC-:B0-----:R-:W-:Y:S02]  /*21bd0*/  SHF.R.U64 R8, R10, R14.reuse, R3.reuse ;  /* 0x0000000e0a087219 */ /* 0x181fe40000001203 */
[----:B------:R-:W-:-:S05]  /*21be0*/  SHF.R.U32.HI R3, RZ, R14, R3 ;  /* 0x0000000eff037219 */ /* 0x000fca0000011603 */
[----:B------:R-:W0:Y:S01]  /*21bf0*/  LDC R17, c[0x0][0x648] ;  /* 0x00019200ff117b82 */ /* 0x000e220000000800 */
[-CC-:B--2---:R-:W-:Y:S02]  /*21c00*/  SHF.R.U64 R11, R8, R20.reuse, R3.reuse ;  /* 0x00000014080b7219 */ /* 0x184fe40000001203 */
[-C--:B------:R-:W-:Y:S02]  /*21c10*/  SHF.L.U32 R5, R5, R20.reuse, RZ ;  /* 0x0000001405057219 */ /* 0x080fe400000006ff */
[-C--:B------:R-:W-:Y:S01]  /*21c20*/  SHF.R.U32.HI R3, RZ, R20.reuse, R3 ;  /* 0x00000014ff037219 */ /* 0x080fe20000011603 */
[----:B------:R-:W-:Y:S01]  /*21c30*/  IMAD.MOV.U32 R2, RZ, RZ, R11 ;  /* 0x000000ffff027224 */ /* 0x000fe200078e000b */
[----:B------:R-:W-:Y:S01]  /*21c40*/  SHF.L.U32 R20, R7, R20, RZ ;  /* 0x0000001407147219 */ /* 0x000fe200000006ff */
[----:B------:R-:W2:Y:S01]  /*21c50*/  LDC R19, c[0x0][0x638] ;  /* 0x00018e00ff137b82 */ /* 0x000ea20000000800 */
[----:B------:R-:W-:-:S07]  /*21c60*/  LOP3.LUT R39, RZ, R5, RZ, 0x33, !PT ;  /* 0x00000005ff277212 */ /* 0x000fce00078e33ff */
[----:B------:R-:W0:Y:S01]  /*21c70*/  LDC R21, c[0x0][0x610] ;  /* 0x00018400ff157b82 */ /* 0x000e220000000800 */
[----:B----4-:R-:W-:Y:S05]  /*21c80*/  @!P0 BRA `(.L_x_552) ;  /* 0x0000000000288947 */ /* 0x010fea0003800000 */
[----:B-1----:R-:W1:Y:S02]  /*21c90*/  LDC R0, c[0x0][0x64c] ;  /* 0x00019300ff007b82 */ /* 0x002e640000000800 */
[----:B-1----:R-:W-:-:S05]  /*21ca0*/  IADD3 R7, P0, R11, R0, RZ ;  /* 0x000000000b077210 */ /* 0x002fca0007f1e0ff */
        /* <DEDUP_REMOVED lines=8> */
.L_x_552:
[----:B01----:R-:W-:Y:S01]  /*21d30*/  SHF.R.U64 R0, R2, R17, R3 ;  /* 0x0000001102007219 */ /* 0x003fe20000001203 */
[----:B------:R-:W-:Y:S01]  /*21d40*/  VIADD R3, R16, 0xffffffff ;  /* 0xffffffff10037836 */ /* 0x000fe20000000000 */
[----:B------:R-:W-:Y:S01]  /*21d50*/  LOP3.LUT R39, R8, R39, RZ, 0xc0, !PT ;  /* 0x0000002708277212 */ /* 0x000fe200078ec0ff */
[----:B------:R-:W-:Y:S02]  /*21d60*/  IMAD.MOV R13, RZ, RZ, -R13 ;  /* 0x000000ffff0d7224 */ /* 0x000fe400078e0a0d */
[----:B------:R-:W-:Y:S01]  /*21d70*/  IMAD.MOV R2, RZ, RZ, -R0 ;  /* 0x000000ffff027224 */ /* 0x000fe200078e0a00 */
[----:B------:R-:W-:Y:S01]  /*21d80*/  LOP3.LUT R3, R10, R3, RZ, 0xc0, !PT ;  /* 0x000000030a037212 */ /* 0x000fe200078ec0ff */
[----:B------:R-:W-:Y:S02]  /*21d90*/  IMAD R39, R20, R0, R39 ;  /* 0x0000000014277224 */ /* 0x000fe400078e0227 */
[----:B---3--:R-:W-:Y:S02]  /*21da0*/  @P4 IMAD R18, R15, R13, R12 ;  /* 0x0000000d0f124224 */ /* 0x008fe400078e020c */
[----:B--2---:R-:W-:-:S02]  /*21db0*/  IMAD R0, R2, R19, R11 ;  /* 0x0000001302007224 */ /* 0x004fc400078e020b */
[----:B------:R-:W-:Y:S02]  /*21dc0*/  IMAD R39, R39, R21, R18 ;  /* 0x0000001527277224 */ /* 0x000fe400078e0212 */
[----:B------:R-:W-:Y:S02]  /*21dd0*/  IMAD R2, R0, R16, R3 ;  /* 0x0000001000027224 */ /* 0x000fe400078e0203 */
[----:B------:R-:W-:-:S03]  /*21de0*/  IMAD.MOV.U32 R4, RZ, RZ, 0x1 ;  /* 0x00000001ff047424 */ /* 0x000fc600078e00ff */
[----:B------:R-:W-:Y:S02]  /*21df0*/  SEL R3, R2, R39, !P4 ;  /* 0x0000002702037207 */ /* 0x000fe40006000000 */
[----:B------:R-:W-:Y:S02]  /*21e00*/  PRMT R0, R4, 0x7610, R0 ;  /* 0x0000761004007816 */ /* 0x000fe40000000000 */
[----:B------:R-:W-:Y:S01]  /*21e10*/  SEL R39, R39, R2, !P4 ;  /* 0x0000000227277207 */ /* 0x000fe20006000000 */
[----:B------:R2:W-:Y:S06]  /*21e20*/  STL [R1+0x468], R3 ;  /* 0x0004680301007387 */ /* 0x0005ec0000100800 */
.L_x_550:
[----:B------:R-:W-:Y:S01]  /*21e30*/  UIADD3 UR5, UR12, UR5, URZ ;  /* 0x000000050c057290 */ /* 0x000fe2000fffe03f */
[----:B------:R3:W-:Y:S01]  /*21e40*/  STL [R1+0x46c], R39 ;  /* 0x00046c2701007387 */ /* 0x0007e20000100800 */
[----:B------:R-:W-:Y:S02]  /*21e50*/  LOP3.LUT P0, RZ, R0, 0xff, RZ, 0xc0, !PT ;  /* 0x000000ff00ff7812 */ /* 0x000fe4000780c0ff */
[----:B------:R-:W-:Y:S02]  /*21e60*/  USHF.R.U32.HI UR6, URZ, 0x2, UR5 ;  /* 0x000000023f067899 */ /* 0x000fe40008011605 */
[----:B------:R-:W-:Y:S02]  /*21e70*/  UISETP.GT.U32.AND UP1, UPT, UR5, 0x3, UPT ;  /* 0x000000030500788c */ /* 0x000fe4000bf24070 */
[----:B------:R-:W-:Y:S02]  /*21e80*/  ULOP3.LUT UR6, UR6, 0x1, URZ, 0xc0, !UPT ;  /* 0x0000000106067892 */ /* 0x000fe4000f8ec03f */
[----:B------:R-:W-:-:S02]  /*21e90*/  UISETP.LT.U32.AND UP1, UPT, UR12, 0x4, UP1 ;  /* 0x000000040c00788c */ /* 0x000fc40008f21070 */
[----:B------:R-:W-:Y:S02]  /*21ea0*/  UISETP.NE.U32.AND UP0, UPT, UR6, 0x1, UPT ;  /* 0x000000010600788c */ /* 0x000fe4000bf05070 */
[----:B------:R-:W-:Y:S02]  /*21eb0*/  USEL UR7, URZ, 0x1, !UP1 ;  /* 0x000000013f077887 */ /* 0x000fe4000c800000 */
[----:B------:R-:W-:Y:S02]  /*21ec0*/  UISETP.GT.U32.AND UP0, UPT, UR12, 0x3, !UP0 ;  /* 0x000000030c00788c */ /* 0x000fe4000c704070 */
[----:B------:R-:W-:Y:S02]  /*21ed0*/  ULOP3.LUT UR5, UR5, 0x3, URZ, 0xc0, !UPT ;  /* 0x0000000305057892 */ /* 0x000fe4000f8ec03f */
[----:B------:R-:W-:-:S04]  /*21ee0*/  USEL UR6, URZ, 0x1, !UP0 ;  /* 0x000000013f067887 */ /* 0x000fc8000c000000 */
[----:B------:R-:W-:Y:S01]  /*21ef0*/  ULOP3.LUT UR4, UR6, UR4, UR7, 0x96, !UPT ;  /* 0x0000000406047292 */ /* 0x000fe2000f8e9607 */
[----:B---3--:R-:W-:Y:S11]  /*21f00*/  @P0 BRA `(.L_x_553) ;  /* 0xfffffdf000fc0947 */ /* 0x008ff6000383ffff */
[----:B------:R-:W-:Y:S05]  /*21f10*/  EXIT ;  /* 0x000000000000794d */ /* 0x000fea0003800000 */
.L_x_7:
[----:B0-----:R-:W2:Y:S01]  /*21f20*/  LDL R16, [R1+0x464] ;  /* 0x0004640001107983 */ /* 0x001ea20000100800 */
[----:B------:R-:W-:-:S03]  /*21f30*/  ULDC.64 UR4, c[0x0][0x650] ;  /* 0x0001940000047ab9 */ /* 0x000fc60000000a00 */
[----:B------:R-:W3:Y:S01]  /*21f40*/  LDL R20, [R1+0x460] ;  /* 0x0004600001147983 */ /* 0x000ee20000100800 */
[----:B------:R-:W-:Y:S01]  /*21f50*/  PRMT R0, RZ, 0x7610, R0 ;  /* 0x00007610ff007816 */ /* 0x000fe20000000000 */
[----:B------:R-:W-:Y:S02]  /*21f60*/  IMAD.MOV.U32 R5, RZ, RZ, -0x1 ;  /* 0xffffffffff057424 */ /* 0x000fe400078e00ff */
[----:B------:R-:W-:Y:S02]  /*21f70*/  IMAD.MOV.U32 R4, RZ, RZ, -0x1 ;  /* 0xffffffffff047424 */ /* 0x000fe400078e00ff */
[----:B------:R-:W-:Y:S01]  /*21f80*/  IMAD.MOV.U32 R10, RZ, RZ, -0x1 ;  /* 0xffffffffff0a7424 */ /* 0x000fe200078e00ff */
[----:B--2---:R-:W-:-:S04]  /*21f90*/  ISETP.GE.U32.AND P0, PT, R16, UR4, PT ;  /* 0x0000000410007c0c */ /* 0x004fc8000bf06070 */
[----:B---3--:R-:W-:-:S13]  /*21fa0*/  ISETP.GE.U32.AND.EX P0, PT, R20, UR5, PT, P0 ;  /* 0x0000000514007c0c */ /* 0x008fda000bf06100 */
[----:B------:R-:W-:Y:S05]  /*21fb0*/  @P0 BRA `(.L_x_554) ;  /* 0x0000000400300947 */ /* 0x000fea0003800000 */
[----:B------:R-:W0:Y:S01]  /*21fc0*/  LDC.64 R14, c[0x0][0x628] ;  /* 0x00018a00ff0e7b82 */ /* 0x000e220000000a00 */
[----:B------:R-:W-:Y:S02]  /*21fd0*/  IMAD.MOV.U32 R8, RZ, RZ, R16 ;  /* 0x000000ffff087224 */ /* 0x000fe400078e0010 */
[----:B------:R-:W-:-:S05]  /*21fe0*/  IMAD.MOV.U32 R9, RZ, RZ, R20 ;  /* 0x000000ffff097224 */ /* 0x000fca00078e0014 */
[----:B------:R-:W1:Y:S08]  /*21ff0*/  LDC R10, c[0x0][0x630] ;  /* 0x00018c00ff0a7b82 */ /* 0x000e700000000800 */
[----:B------:R-:W2:Y:S01]  /*22000*/  LDC.64 R18, c[0x0][0x620] ;  /* 0x00018800ff127b82 */ /* 0x000ea20000000a00 */
[----:B0-----:R-:W-:-:S04]  /*22010*/  ISETP.NE.U32.AND P0, PT, R14, RZ, PT ;  /* 0x000000ff0e00720c */ /* 0x001fc80003f05070 */
[----:B------:R-:W-:-:S13]  /*22020*/  ISETP.NE.AND.EX P0, PT, R15, RZ, PT, P0 ;  /* 0x000000ff0f00720c */ /* 0x000fda0003f05300 */
[----:B-12---:R-:W-:Y:S05]  /*22030*/  @!P0 BRA `(.L_x_555) ;  /* 0x0000000000288947 */ /* 0x006fea0003800000 */
[----:B------:R-:W0:Y:S02]  /*22040*/  LDC R0, c[0x0][0x634] ;  /* 0x00018d00ff007b82 */ /* 0x000e240000000800 */
[----:B0-----:R-:W-:-:S05]  /*22050*/  IADD3 R9, P0, R16, R0, RZ ;  /* 0x0000000010097210 */ /* 0x001fca0007f1e0ff */
        /* <DEDUP_REMOVED lines=8> */
.L_x_555:
[----:B------:R-:W0:Y:S01]  /*220e0*/  LDC.64 R22, c[0x0][0x640] ;  /* 0x00019000ff167b82 */ /* 0x000e220000000a00 */
[-CC-:B------:R-:W-:Y:S01]  /*220f0*/  SHF.R.U64 R14, R8, R10.reuse, R9.reuse ;  /* 0x0000000a080e7219 */ /* 0x180fe20000001209 */
[----:B------:R-:W-:Y:S01]  /*22100*/  IMAD.MOV.U32 R4, RZ, RZ, R16 ;  /* 0x000000ffff047224 */ /* 0x000fe200078e0010 */
[----:B------:R-:W-:Y:S01]  /*22110*/  SHF.R.U32.HI R0, RZ, R10, R9 ;  /* 0x0000000aff007219 */ /* 0x000fe20000011609 */
[----:B------:R-:W-:Y:S01]  /*22120*/  IMAD.MOV.U32 R24, RZ, RZ, 0x1 ;  /* 0x00000001ff187424 */ /* 0x000fe200078e00ff */
[----:B------:R-:W-:-:S03]  /*22130*/  IADD3 R7, P0, RZ, -R14, RZ ;  /* 0x8000000eff077210 */ /* 0x000fc60007f1e0ff */
[----:B------:R-:W1:Y:S02]  /*22140*/  LDC R6, c[0x0][0x618] ;  /* 0x00018600ff067b82 */ /* 0x000e640000000800 */
[----:B------:R-:W-:-:S04]  /*22150*/  IMAD.X R5, RZ, RZ, ~R0, P0 ;  /* 0x000000ffff057224 */ /* 0x000fc800000e0e00 */
[-C--:B------:R-:W-:Y:S02]  /*22160*/  IMAD R0, R5, R18.reuse, RZ ;  /* 0x0000001205007224 */ /* 0x080fe400078e02ff */
[----:B------:R-:W2:Y:S01]  /*22170*/  LDC R8, c[0x0][0x608] ;  /* 0x00018200ff087b82 */ /* 0x000ea20000000800 */
[----:B------:R-:W-:Y:S02]  /*22180*/  IMAD.MOV.U32 R5, RZ, RZ, R20 ;  /* 0x000000ffff057224 */ /* 0x000fe400078e0014 */
[----:B------:R-:W-:-:S05]  /*22190*/  IMAD.WIDE.U32 R4, R7, R18, R4 ;  /* 0x0000001207047225 */ /* 0x000fca00078e0004 */
[----:B------:R-:W3:Y:S01]  /*221a0*/  LDC R21, c[0x0][0x658] ;  /* 0x00019600ff157b82 */ /* 0x000ee20000000800 */
[----:B------:R-:W-:Y:S01]  /*221b0*/  IMAD R7, R7, R19, R0 ;  /* 0x0000001307077224 */ /* 0x000fe200078e0200 */
[----:B0-----:R-:W-:-:S03]  /*221c0*/  ISETP.NE.U32.AND P0, PT, R22, RZ, PT ;  /* 0x000000ff1600720c */ /* 0x001fc60003f05070 */
[----:B------:R-:W-:Y:S01]  /*221d0*/  IMAD.IADD R5, R5, 0x1, R7 ;  /* 0x0000000105057824 */ /* 0x000fe200078e0207 */
[----:B------:R-:W-:Y:S02]  /*221e0*/  ISETP.NE.AND.EX P0, PT, R23, RZ, PT, P0 ;  /* 0x000000ff1700720c */ /* 0x000fe40003f05300 */
[----:B------:R-:W0:Y:S02]  /*221f0*/  LDC R16, c[0x0][0x600] ;  /* 0x00018000ff107b82 */ /* 0x000e240000000800 */
[-CC-:B-1----:R-:W-:Y:S01]  /*22200*/  SHF.R.U64 R10, R4, R6.reuse, R5.reuse ;  /* 0x00000006040a7219 */ /* 0x182fe20000001205 */
[----:B------:R-:W-:Y:S01]  /*22210*/  IMAD.MOV.U32 R4, RZ, RZ, -0x1 ;  /* 0xffffffffff047424 */ /* 0x000fe200078e00ff */
[----:B------:R-:W-:-:S04]  /*22220*/  SHF.R.U32.HI R5, RZ, R6, R5 ;  /* 0x00000006ff057219 */ /* 0x000fc80000011605 */
[----:B------:R-:W1:Y:S01]  /*22230*/  LDC R18, c[0x0][0x648] ;  /* 0x00019200ff127b82 */ /* 0x000e620000000800 */
[-CC-:B--2---:R-:W-:Y:S02]  /*22240*/  SHF.R.U64 R17, R10, R8.reuse, R5.reuse ;  /* 0x000000080a117219 */ /* 0x184fe40000001205 */
[----:B------:R-:W-:-:S05]  /*22250*/  SHF.R.U32.HI R0, RZ, R8, R5 ;  /* 0x00000008ff007219 */ /* 0x000fca0000011605 */
[----:B------:R-:W2:Y:S01]  /*22260*/  LDC R20, c[0x0][0x638] ;  /* 0x00018e00ff147b82 */ /* 0x000ea20000000800 */
[-C--:B---3--:R-:W-:Y:S02]  /*22270*/  SHF.L.U32 R4, R4, R21.reuse, RZ ;  /* 0x0000001504047219 */ /* 0x088fe400000006ff */
[-CC-:B------:R-:W-:Y:S02]  /*22280*/  SHF.R.U64 R19, R17, R21.reuse, R0.reuse ;  /* 0x0000001511137219 */ /* 0x180fe40000001200 */
[----:B------:R-:W-:Y:S02]  /*22290*/  LOP3.LUT R26, RZ, R4, RZ, 0x33, !PT ;  /* 0x00000004ff1a7212 */ /* 0x000fe400078e33ff */
[----:B------:R-:W-:Y:S01]  /*222a0*/  SHF.R.U32.HI R5, RZ, R21, R0 ;  /* 0x00000015ff057219 */ /* 0x000fe20000011600 */
[----:B------:R-:W3:Y:S01]  /*222b0*/  LDC R25, c[0x0][0x610] ;  /* 0x00018400ff197b82 */ /* 0x000ee20000000800 */
[----:B------:R-:W-:Y:S01]  /*222c0*/  IMAD.MOV.U32 R4, RZ, RZ, R19 ;  /* 0x000000ffff047224 */ /* 0x000fe200078e0013 */
[----:B------:R-:W-:Y:S06]  /*222d0*/  @!P0 BRA `(.L_x_556) ;  /* 0x0000000000288947 */ /* 0x000fec0003800000 */
        /* <DEDUP_REMOVED lines=10> */
.L_x_556:
[----:B-1----:R-:W-:Y:S01]  /*22380*/  SHF.R.U64 R3, R4, R18, R5 ;  /* 0x0000001204037219 */ /* 0x002fe20000001205 */
[----:B0-----:R-:W-:Y:S01]  /*22390*/  VIADD R5, R16, 0xffffffff ;  /* 0xffffffff10057836 */ /* 0x001fe20000000000 */
[----:B------:R-:W-:Y:S01]  /*223a0*/  SHF.L.U32 R24, R24, R21, RZ ;  /* 0x0000001518187219 */ /* 0x000fe200000006ff */
[----:B------:R-:W-:Y:S01]  /*223b0*/  @P4 IMAD R11, R13, R12, R2 ;  /* 0x0000000c0d0b4224 */ /* 0x000fe200078e0202 */
[----:B------:R-:W-:Y:S01]  /*223c0*/  LOP3.LUT R0, R17, R26, RZ, 0xc0, !PT ;  /* 0x0000001a11007212 */ /* 0x000fe200078ec0ff */
[----:B------:R-:W-:-:S04]  /*223d0*/  IMAD.MOV R4, RZ, RZ, -R3 ;  /* 0x000000ffff047224 */ /* 0x000fc800078e0a03 */
[----:B------:R-:W-:Y:S01]  /*223e0*/  IMAD R2, R24, R3, R0 ;  /* 0x0000000318027224 */ /* 0x000fe200078e0200 */
[----:B------:R-:W-:Y:S01]  /*223f0*/  LOP3.LUT R3, R10, R5, RZ, 0xc0, !PT ;  /* 0x000000050a037212 */ /* 0x000fe200078ec0ff */
[----:B--2---:R-:W-:Y:S02]  /*22400*/  IMAD R0, R4, R20, R19 ;  /* 0x0000001404007224 */ /* 0x004fe400078e0213 */
[----:B---3--:R-:W-:Y:S02]  /*22410*/  IMAD R5, R2, R25, R11 ;  /* 0x0000001902057224 */ /* 0x008fe400078e020b */
[----:B------:R-:W-:Y:S02]  /*22420*/  IMAD.MOV.U32 R4, RZ, RZ, 0x1 ;  /* 0x00000001ff047424 */ /* 0x000fe400078e00ff */
[----:B------:R-:W-:Y:S02]  /*22430*/  IMAD R2, R0, R16, R3 ;  /* 0x0000001000027224 */ /* 0x000fe400078e0203 */
[----:B------:R-:W-:Y:S01]  /*22440*/  IMAD.MOV.U32 R10, RZ, RZ, R14 ;  /* 0x000000ffff0a7224 */ /* 0x000fe200078e000e */
[----:B------:R-:W-:-:S02]  /*22450*/  PRMT R0, R4, 0x7610, R0 ;  /* 0x0000761004007816 */ /* 0x000fc40000000000 */
[----:B------:R-:W-:Y:S02]  /*22460*/  SEL R4, R2, R5, !P4 ;  /* 0x0000000502047207 */ /* 0x000fe40006000000 */
[----:B------:R-:W-:-:S07]  /*22470*/  SEL R5, R5, R2, !P4 ;  /* 0x0000000205057207 */ /* 0x000fce0006000000 */
.L_x_554:
[----:B------:R-:W-:-:S08]  /*22480*/  NOP ;  /* 0x0000000000007918 */ /* 0x000fd00000000000 */
[----:B------:R-:W0:-:S00]  /*22490*/  USETMAXREG.DEALLOC.CTAPOOL 0x18 ;  /* 0x00000018000079c8 */ /* 0x000e0000080e0500 */
[----:B------:R-:W-:-:S13]  /*224a0*/  ISETP.NE.AND P0, PT, RZ, UR8, PT ;  /* 0x00000008ff007c0c */ /* 0x000fda000bf05270 */
[----:B------:R-:W-:Y:S05]  /*224b0*/  @P0 EXIT ;  /* 0x000000000000094d */ /* 0x000fea0003800000 */
[----:B0-----:R-:W-:Y:S01]  /*224c0*/  LOP3.LUT P0, RZ, R0, 0xff, RZ, 0xc0, !PT ;  /* 0x000000ff00ff7812 */ /* 0x001fe2000780c0ff */
[----:B------:R-:W-:Y:S02]  /*224d0*/  IMAD.MOV.U32 R0, RZ, RZ, 0x1 ;  /* 0x00000001ff007424 */ /* 0x000fe400078e00ff */
[----:B------:R-:W-:-:S10]  /*224e0*/  IMAD.MOV.U32 R6, RZ, RZ, RZ ;  /* 0x000000ffff067224 */ /* 0x000fd400078e00ff */
[----:B------:R-:W-:Y:S05]  /*224f0*/  @!P0 BRA `(.L_x_557) ;  /* 0x0000000c00908947 */ /* 0x000fea0003800000 */
[----:B------:R-:W0:Y:S01]  /*22500*/  LDC R0, c[0x0][0x28c] ;  /* 0x0000a300ff007b82 */ /* 0x000e220000000800 */
[----:B------:R-:W-:Y:S01]  /*22510*/  ULDC UR5, c[0x0][0x658] ;  /* 0x0001960000057ab9 */ /* 0x000fe20000000800 */
[----:B------:R-:W-:Y:S01]  /*22520*/  UMOV UR9, 0xffffffff ;  /* 0xffffffff00097882 */ /* 0x000fe20000000000 */
[----:B------:R-:W-:Y:S01]  /*22530*/  UMOV UR11, 0x1 ;  /* 0x00000001000b7882 */ /* 0x000fe20000000000 */
[----:B------:R-:W-:Y:S01]  /*22540*/  USHF.L.U32 UR9, UR9, UR5, URZ ;  /* 0x0000000509097299 */ /* 0x000fe2000800063f */
[----:B------:R-:W-:Y:S01]  /*22550*/  BSSY B0, `(.L_x_557) ;  /* 0x00000de000007945 */ /* 0x000fe20003800000 */
[----:B------:R-:W-:Y:S01]  /*22560*/  ULDC UR7, c[0x0][0xc] ;  /* 0x0000030000077ab9 */ /* 0x000fe20000000800 */
[----:B------:R-:W-:Y:S01]  /*22570*/  ULDC UR10, c[0x0][0x10] ;  /* 0x00000400000a7ab9 */ /* 0x000fe20000000800 */
[----:B------:R-:W1:Y:S01]  /*22580*/  S2UR UR6, SR_CgaCtaId ;  /* 0x00000000000679c3 */ /* 0x000e620000008800 */
[----:B------:R-:W-:Y:S01]  /*22590*/  ULOP3.LUT UR15, URZ, UR9, URZ, 0x33, !UPT ;  /* 0x000000093f0f7292 */ /* 0x000fe2000f8e333f */
[----:B------:R-:W-:Y:S01]  /*225a0*/  IMAD.MOV.U32 R9, RZ, RZ, 0x1 ;  /* 0x00000001ff097424 */ /* 0x000fe200078e00ff */
[----:B------:R-:W-:Y:S01]  /*225b0*/  ULDC UR4, c[0x0][0x600] ;  /* 0x0001800000047ab9 */ /* 0x000fe20000000800 */
[----:B------:R-:W-:Y:S01]  /*225c0*/  IMAD.MOV.U32 R6, RZ, RZ, RZ ;  /* 0x000000ffff067224 */ /* 0x000fe200078e00ff */
[----:B------:R-:W-:Y:S01]  /*225d0*/  UMOV UR18, 0x5 ;  /* 0x0000000500127882 */ /* 0x000fe20000000000 */
[----:B------:R-:W-:-:S02]  /*225e0*/  ULOP3.LUT UR27, UR13, 0x2, URZ, 0xfc, !UPT ;  /* 0x000000020d1b7892 */ /* 0x000fc4000f8efc3f */
[----:B------:R-:W-:Y:S02]  /*225f0*/  UIADD3 UR4, UR4, -0x1, URZ ;  /* 0xffffffff04047890 */ /* 0x000fe4000fffe03f */
[----:B------:R-:W-:Y:S01]  /*22600*/  USHF.L.U32 UR5, UR11, UR5, URZ ;  /* 0x000000050b057299 */ /* 0x000fe2000800063f */
[----:B------:R-:W-:Y:S01]  /*22610*/  ULDC.64 UR28, c[0x0][0x198] ;  /* 0x00006600001c7ab9 */ /* 0x000fe20000000a00 */
[----:B0-----:R-:W-:-:S05]  /*22620*/  VIADD R0, R0, 0x1f ;  /* 0x0000001f00007836 */ /* 0x001fca0000000000 */
[----:B------:R-:W-:Y:S01]  /*22630*/  SHF.R.S32.HI R3, RZ, 0x1f, R0 ;  /* 0x0000001fff037819 */ /* 0x000fe20000011400 */
[----:B-1----:R-:W-:-:S03]  /*22640*/  ULOP3.LUT UR8, UR6, 0x1, URZ, 0xc0, !UPT ;  /* 0x0000000106087892 */ /* 0x002fc6000f8ec03f */
[----:B------:R-:W-:Y:S01]  /*22650*/  LEA.HI R3, R3, R0, RZ, 0x5 ;  /* 0x0000000003037211 */ /* 0x000fe200078f28ff */
[----:B------:R-:W-:Y:S01]  /*22660*/  USHF.R.U32.HI UR30, URZ, 0x1, UR6 ;  /* 0x000000013f1e7899 */ /* 0x000fe20008011606 */
[----:B------:R-:W-:Y:S01]  /*22670*/  IMAD.MOV.U32 R0, RZ, RZ, 0x1 ;  /* 0x00000001ff007424 */ /* 0x000fe200078e00ff */
[----:B------:R-:W-:Y:S01]  /*22680*/  USHF.L.U32 UR14, UR6, 0x7, URZ ;  /* 0x00000007060e7899 */ /* 0x000fe2000800063f */
[----:B------:R-:W-:Y:S01]  /*22690*/  SHF.R.S32.HI R7, RZ, 0x5, R3 ;  /* 0x00000005ff077819 */ /* 0x000fe20000011403 */
[----:B------:R-:W-:Y:S02]  /*226a0*/  USHF.L.U32 UR31, UR6, 0xc, URZ ;  /* 0x0000000c061f7899 */ /* 0x000fe4000800063f */
[----:B------:R-:W-:Y:S02]  /*226b0*/  ULOP3.LUT UR6, UR6, 0xfffffffe, URZ, 0xc0, !UPT ;  /* 0xfffffffe06067892 */ /* 0x000fe4000f8ec03f */
[----:B------:R-:W-:Y:S01]  /*226c0*/  UISETP.GT.U32.AND UP0, UPT, UR8, 0xffff, UPT ;  /* 0x0000ffff0800788c */ /* 0x000fe2000bf04070 */
[----:B------:R-:W-:Y:S01]  /*226d0*/  VIADD R15, R7, 0x1 ;  /* 0x00000001070f7836 */ /* 0x000fe20000000000 */
[----:B------:R-:W-:-:S02]  /*226e0*/  USHF.L.U32 UR16, UR11, UR6, URZ ;  /* 0x000000060b107299 */ /* 0x000fc4000800063f */
[----:B------:R-:W-:Y:S02]  /*226f0*/  ULOP3.LUT UR9, UR6, 0x1, URZ, 0xfc, !UPT ;  /* 0x0000000106097892 */ /* 0x000fe4000f8efc3f */
[----:B------:R-:W-:Y:S02]  /*22700*/  UIMAD.WIDE.U32 UR6, UR7, UR10, URZ ;  /* 0x0000000a070672a5 */ /* 0x000fe4000f8e003f */
[----:B------:R-:W-:Y:S01]  /*22710*/  USEL UR8, UR8, 0xffff, !UP0 ;  /* 0x0000ffff08087887 */ /* 0x000fe2000c000000 */
[----:B------:R-:W-:Y:S01]  /*22720*/  ULDC UR10, c[0x0][0x14] ;  /* 0x00000500000a7ab9 */ /* 0x000fe20000000800 */
[----:B------:R-:W-:Y:S02]  /*22730*/  USHF.L.U32 UR9, UR11, UR9, URZ ;  /* 0x000000090b097299 */ /* 0x000fe4000800063f */
[----:B------:R-:W-:Y:S02]  /*22740*/  UIMAD.WIDE.U32 UR24, UR6, UR10, URZ ;  /* 0x0000000a061872a5 */ /* 0x000fe4000f8e003f */
[----:B------:R-:W-:-:S02]  /*22750*/  UIMAD UR17, UR7, UR10, URZ ;  /* 0x0000000a071172a4 */ /* 0x000fc4000f8e023f */
[----:B------:R-:W-:Y:S02]  /*22760*/  ULOP3.LUT UR8, UR8, 0xffff, URZ, 0xc0, !UPT ;  /* 0x0000ffff08087892 */ /* 0x000fe4000f8ec03f */
[----:B------:R-:W-:Y:S02]  /*22770*/  ULOP3.LUT UR14, UR14, 0x80, URZ, 0xc0, !UPT ;  /* 0x000000800e0e7892 */ /* 0x000fe4000f8ec03f */
[----:B------:R-:W-:Y:S02]  /*22780*/  ULOP3.LUT UR16, UR16, UR9, URZ, 0xfc, !UPT ;  /* 0x0000000910107292 */ /* 0x000fe4000f8efc3f */
[----:B------:R-:W-:Y:S02]  /*22790*/  UIADD3 UR17, UR25, UR17, URZ ;  /* 0x0000001119117290 */ /* 0x000fe4000fffe03f */
[----:B------:R-:W-:-:S12]  /*227a0*/  USHF.L.U32 UR18, UR18, UR8, URZ ;  /* 0x0000000812127299 */ /* 0x000fd8000800063f */
.L_x_568:
[----:B------:R-:W-:-:S03]  /*227b0*/  UMOV UR6, 0xffffffff ;  /* 0xffffffff00067882 */ /* 0x000fc60000000000 */
[----:B------:R-:W-:Y:S05]  /*227c0*/  BRA.DIV UR6, `(.L_x_558) ;  /* 0x0000000e06d87947 */ /* 0x000fea000b800000 */
[----:B------:R-:W-:-:S13]  /*227d0*/  ELECT P0, URZ, PT ;  /* 0x00000000003f782f */ /* 0x000fda0003800000 */
.L_x_579:
[----:B------:R-:W0:Y:S01]  /*227e0*/  LDC R2, c[0x0][0x28c] ;  /* 0x0000a300ff027b82 */ /* 0x000e220000000800 */
[----:B------:R-:W-:Y:S01]  /*227f0*/  BSSY B1, `(.L_x_559) ;  /* 0x000003c000017945 */ /* 0x000fe20003800000 */
[----:B0-----:R-:W-:-:S13]  /*22800*/  ISETP.LT.OR P0, PT, R2, 0x1, !P0 ;  /* 0x000000010200780c */ /* 0x001fda0004701670 */
[----:B------:R-:W-:Y:S05]  /*22810*/  @P0 BRA `(.L_x_560) ;  /* 0x0000000000e40947 */ /* 0x000fea0003800000 */
[----:B------:R-:W-:Y:S01]  /*22820*/  LEA R2, R5, UR30, 0x1 ;  /* 0x0000001e05027c11 */ /* 0x000fe2000f8e08ff */
[----:B------:R-:W-:Y:S01]  /*22830*/  IMAD.MOV.U32 R13, RZ, RZ, RZ ;  /* 0x000000ffff0d7224 */ /* 0x000fe200078e00ff */
[----:B------:R-:W-:Y:S01]  /*22840*/  LEA R4, R4, UR14, 0x8 ;  /* 0x0000000e04047c11 */ /* 0x000fe2000f8e40ff */
[----:B------:R-:W-:Y:S02]  /*22850*/  IMAD.MOV.U32 R3, RZ, RZ, R15 ;  /* 0x000000ffff037224 */ /* 0x000fe400078e000f */
[----:B------:R-:W-:Y:S02]  /*22860*/  IMAD.SHL.U32 R2, R2, 0x80, RZ ;  /* 0x0000008002027824 */ /* 0x000fe400078e00ff */
[----:B------:R-:W-:Y:S02]  /*22870*/  IMAD.MOV.U32 R5, RZ, RZ, R0 ;  /* 0x000000ffff057224 */ /* 0x000fe400078e0000 */
[----:B------:R-:W-:-:S07]  /*22880*/  IMAD.MOV.U32 R8, RZ, RZ, R6 ;  /* 0x000000ffff087224 */ /* 0x000fce00078e0006 */
.L_x_563:
[----:B------:R-:W0:Y:S01]  /*22890*/  S2R R12, SR_CgaCtaId ;  /* 0x00000000000c7919 */ /* 0x000e220000008800 */
[----:B------:R-:W-:Y:S01]  /*228a0*/  MOV R11, 0x400 ;  /* 0x00000400000b7802 */ /* 0x000fe20000000f00 */
[----:B------:R-:W1:Y:S03]  /*228b0*/  S2R R14, SR_TID.X ;  /* 0x00000000000e7919 */ /* 0x000e660000002100 */
[----:B0-----:R-:W-:Y:S02]  /*228c0*/  LEA R17, R12, R11, 0x18 ;  /* 0x0000000b0c117211 */ /* 0x001fe400078ec0ff */
[----:B------:R-:W-:Y:S02]  /*228d0*/  SHF.L.U32 R11, R5, 0x1f, RZ ;  /* 0x0000001f050b7819 */ /* 0x000fe400000006ff */
[----:B-1----:R-:W-:Y:S01]  /*228e0*/  LOP3.LUT P1, RZ, R14, 0x7f, RZ, 0xc0, !PT ;  /* 0x0000007f0eff7812 */ /* 0x002fe2000782c0ff */
[----:B------:R-:W-:-:S04]  /*228f0*/  IMAD R12, R8, 0x8, R17 ;  /* 0x00000008080c7824 */ /* 0x000fc800078e0211 */
[----:B------:R-:W0:Y:S02]  /*22900*/  SYNCS.PHASECHK.TRANS64.TRYWAIT P0, [R12+URZ+0x20], R11 ;  /* 0x0000200b0c0075a7 */ /* 0x000e24000800017f */
[----:B0-----:R-:W-:Y:S06]  /*22910*/  @!P0 BRA `(.L_x_561) ;  /* 0x0000000c00a48947 */ /* 0x001fec0003800000 */
.L_x_580:
[----:B0-----:R-:W0:Y:S01]  /*22920*/  @!P1 LDC R11, c[0x0][0x500] ;  /* 0x00014000ff0b9b82 */ /* 0x001e220000000800 */
[----:B------:R-:W-:-:S04]  /*22930*/  UPRMT UR6, UR27, 0x9910, URZ ;  /* 0x000099101b067896 */ /* 0x000fc8000800003f */
[----:B------:R-:W-:-:S06]  /*22940*/  UISETP.NE.AND UP0, UPT, UR6, 0x2, UPT ;  /* 0x000000020600788c */ /* 0x000fcc000bf05270 */
[----:B------:R-:W-:Y:S01]  /*22950*/  PLOP3.LUT P0, PT, PT, PT, UP0, 0x80, 0x0 ;  /* 0x000000000000781c */ /* 0x000fe20003f0f008 */
[----:B0-----:R0:W-:-:S12]  /*22960*/  @!P1 SYNCS.ARRIVE.TRANS64 RZ, [R12+URZ], R11 ;  /* 0x0000000b0cff99a7 */ /* 0x0011d8000800003f */
[----:B------:R-:W-:Y:S05]  /*22970*/  @P0 BRA `(.L_x_562) ;  /* 0x0000000000040947 */ /* 0x000fea0003800000 */
[----:B------:R-:W-:Y:S01]  /*22980*/  BPT.TRAP 0x1 ;  /* 0x000000040000795c */ /* 0x000fe20000300000 */
.L_x_562:
[----:B------:R-:W-:Y:S01]  /*22990*/  R2UR UR7, R8 ;  /* 0x00000000080772ca */ /* 0x000fe200000e0000 */
[----:B------:R-:W-:Y:S01]  /*229a0*/  VIADD R3, R3, 0xffffffff ;  /* 0xffffffff03037836 */ /* 0x000fe20000000000 */
[----:B------:R-:W-:Y:S01]  /*229b0*/  R2UR UR22, R17 ;  /* 0x00000000111672ca */ /* 0x000fe200000e0000 */
[----:B------:R-:W-:Y:S01]  /*229c0*/  UIADD3 UR6, UP0, UR28, 0xf0, URZ ;  /* 0x000000f01c067890 */ /* 0x000fe2000ff1e03f */
[----:B------:R-:W-:Y:S01]  /*229d0*/  R2UR UR23, R2 ;  /* 0x00000000021772ca */ /* 0x000fe200000e0000 */
[----:B------:R-:W-:Y:S01]  /*229e0*/  UIADD3 UR34, UP1, UR28, 0x1f0, URZ ;  /* 0x000001f01c227890 */ /* 0x000fe2000ff3e03f */
[----:B------:R-:W-:Y:S01]  /*229f0*/  R2UR UR9, R12 ;  /* 0x000000000c0972ca */ /* 0x000fe200000e0000 */
[----:B------:R-:W-:Y:S01]  /*22a00*/  UPRMT UR19, URZ, 0x5410, UR18 ;  /* 0x000054103f137896 */ /* 0x000fe20008000012 */
[----:B------:R-:W-:Y:S01]  /*22a10*/  R2UR UR10, R13 ;  /* 0x000000000d0a72ca */ /* 0x000fe200000e0000 */
[----:B------:R-:W-:Y:S01]  /*22a20*/  VIADD R8, R8, 0x1 ;  /* 0x0000000108087836 */ /* 0x000fe20000000000 */
[----:B------:R-:W-:Y:S01]  /*22a30*/  R2UR UR12, R10 ;  /* 0x000000000a0c72ca */ /* 0x000fe200000e0000 */
[----:B------:R-:W-:Y:S01]  /*22a40*/  UPRMT UR32, URZ, 0x5410, UR16 ;  /* 0x000054103f207896 */ /* 0x000fe20008000010 */
[----:B------:R-:W-:Y:S01]  /*22a50*/  R2UR UR26, R4 ;  /* 0x00000000041a72ca */ /* 0x000fe200000e0000 */
[----:B------:R-:W-:Y:S01]  /*22a60*/  USHF.L.U32 UR7, UR7, 0xd, URZ ;  /* 0x0000000d07077899 */ /* 0x000fe2000800063f */
[----:B------:R-:W-:Y:S01]  /*22a70*/  ISETP.GT.AND P1, PT, R3, 0x1, PT ;  /* 0x000000010300780c */ /* 0x000fe20003f24270 */
[----:B------:R-:W-:Y:S01]  /*22a80*/  UIADD3.X UR35, URZ, UR29, URZ, UP1, !UPT ;  /* 0x0000001d3f237290 */ /* 0x000fe20008ffe43f */
[C---:B------:R-:W-:Y:S01]  /*22a90*/  ISETP.NE.AND P0, PT, R8.reuse, 0x4, PT ;  /* 0x000000040800780c */ /* 0x040fe20003f05270 */
[----:B------:R-:W-:Y:S01]  /*22aa0*/  ULEA UR8, UR30, UR7, 0xc ;  /* 0x000000071e087291 */ /* 0x000fe2000f8e603f */
[----:B------:R-:W-:Y:S01]  /*22ab0*/  VIADD R13, R13, 0x20 ;  /* 0x000000200d0d7836 */ /* 0x000fe20000000000 */
[----:B------:R-:W-:Y:S01]  /*22ac0*/  ULOP3.LUT UR11, UR7, 0x1000, UR31, 0xf8, !UPT ;  /* 0x00001000070b7892 */ /* 0x000fe2000f8ef81f */
[----:B0-----:R-:W-:Y:S01]  /*22ad0*/  SEL R12, RZ, 0x1, P0 ;  /* 0x00000001ff0c7807 */ /* 0x001fe20000000000 */
[----:B------:R-:W-:Y:S01]  /*22ae0*/  UIADD3 UR8, UR22, 0x100, UR8 ;  /* 0x0000010016087890 */ /* 0x000fe2000fffe008 */
[----:B------:R-:W-:Y:S01]  /*22af0*/  SEL R8, R8, RZ, P0 ;  /* 0x000000ff08087207 */ /* 0x000fe20000000000 */
[----:B------:R-:W-:Y:S01]  /*22b00*/  UIADD3.X UR7, URZ, UR29, URZ, UP0, !UPT ;  /* 0x0000001d3f077290 */ /* 0x000fe200087fe43f */
[----:B------:R-:W-:Y:S01]  /*22b10*/  LOP3.LUT R5, R5, R12, RZ, 0x3c, !PT ;  /* 0x0000000c05057212 */ /* 0x000fe200078e3cff */
[----:B------:R-:W-:Y:S01]  /*22b20*/  UIADD3 UR22, UR22, 0x8100, UR11 ;  /* 0x0000810016167890 */ /* 0x000fe2000fffe00b */
[----:B------:R-:W-:Y:S01]  /*22b30*/  UMOV UR20, 0x0 ;  /* 0x0000000000147882 */ /* 0x000fe20000000000 */
[----:B------:R-:W-:Y:S01]  /*22b40*/  UMOV UR21, 0x10000000 ;  /* 0x1000000000157882 */ /* 0x000fe20000000000 */
[----:B------:R-:W-:-:S04]  /*22b50*/  UMOV UR11, UR23 ;  /* 0x00000017000b7c82 */ /* 0x000fc80008000000 */
[----:B------:R0:W-:Y:S02]  /*22b60*/  UTMALDG.3D.MULTICAST [UR8], [UR6], UR19, desc[UR20] ;  /* 0x00001408060073b4 */ /* 0x0001e40008011813 */
[----:B0-----:R-:W-:Y:S01]  /*22b70*/  UMOV UR8, UR22 ;  /* 0x0000001600087c82 */ /* 0x001fe20008000000 */
[----:B------:R-:W-:Y:S02]  /*22b80*/  UMOV UR11, UR26 ;  /* 0x0000001a000b7c82 */ /* 0x000fe40008000000 */
[----:B------:R0:W-:Y:S02]  /*22b90*/  UTMALDG.3D.MULTICAST [UR8], [UR34], UR32, desc[UR20] ;  /* 0x00001408220073b4 */ /* 0x0001e40008011820 */
[----:B0-----:R-:W-:Y:S05]  /*22ba0*/  @P1 BRA `(.L_x_563) ;  /* 0xfffffffc00381947 */ /* 0x001fea000383ffff */
.L_x_560:
[----:B------:R-:W-:Y:S05]  /*22bb0*/  BSYNC B1 ;  /* 0x0000000000017941 */ /* 0x000fea0003800000 */
.L_x_559:
[----:B------:R-:W2:Y:S01]  /*22bc0*/  LDL.LU R16, [R1+0x460] ;  /* 0x0004600001107983 */ /* 0x000ea20000300800 */
[----:B------:R-:W-:Y:S01]  /*22bd0*/  LOP3.LUT P2, RZ, R9, 0xff, RZ, 0xc0, !PT ;  /* 0x000000ff09ff7812 */ /* 0x000fe2000784c0ff */
[----:B------:R-:W-:Y:S01]  /*22be0*/  IMAD.IADD R6, R7, 0x1, R6 ;  /* 0x0000000107067824 */ /* 0x000fe200078e0206 */
[----:B------:R-:W-:Y:S01]  /*22bf0*/  ULDC.64 UR6, c[0x0][0x650] ;  /* 0x0001940000067ab9 */ /* 0x000fe20000000a00 */
[----:B------:R-:W3:Y:S01]  /*22c00*/  LDL.LU R14, [R1+0x464] ;  /* 0x00046400010e7983 */ /* 0x000ee20000300800 */
[----:B------:R-:W-:Y:S01]  /*22c10*/  BSSY B1, `(.L_x_564) ;  /* 0x000006f000017945 */ /* 0x000fe20003800000 */
[----:B------:R-:W-:Y:S01]  /*22c20*/  IMAD.MOV.U32 R5, RZ, RZ, -0x1 ;  /* 0xffffffffff057424 */ /* 0x000fe200078e00ff */
[----:B------:R-:W-:Y:S01]  /*22c30*/  SHF.R.U32.HI R2, RZ, 0x2, R6 ;  /* 0x00000002ff027819 */ /* 0x000fe20000011606 */
[----:B------:R-:W-:Y:S01]  /*22c40*/  IMAD.MOV.U32 R4, RZ, RZ, -0x1 ;  /* 0xffffffffff047424 */ /* 0x000fe200078e00ff */
[----:B------:R-:W-:Y:S01]  /*22c50*/  ISETP.GT.U32.AND P0, PT, R6, 0x3, PT ;  /* 0x000000030600780c */ /* 0x000fe20003f04070 */
[----:B------:R-:W-:Y:S01]  /*22c60*/  IMAD.MOV.U32 R10, RZ, RZ, -0x1 ;  /* 0xffffffffff0a7424 */ /* 0x000fe200078e00ff */
[----:B------:R-:W-:-:S02]  /*22c70*/  LOP3.LUT R2, R2, 0x1, RZ, 0xc0, !PT ;  /* 0x0000000102027812 */ /* 0x000fc400078ec0ff */
[C---:B------:R-:W-:Y:S01]  /*22c80*/  ISETP.LT.U32.AND P0, PT, R7.reuse, 0x4, P0 ;  /* 0x000000040700780c */ /* 0x040fe20000701070 */
[----:B------:R-:W0:Y:S01]  /*22c90*/  @P2 S2R R3, SR_CgaCtaId ;  /* 0x0000000000032919 */ /* 0x000e220000008800 */
[----:B------:R-:W-:Y:S02]  /*22ca0*/  ISETP.NE.U32.AND P1, PT, R2, 0x1, PT ;  /* 0x000000010200780c */ /* 0x000fe40003f25070 */
[----:B------:R-:W-:Y:S02]  /*22cb0*/  @P2 MOV R2, 0x400 ;  /* 0x0000040000022802 */ /* 0x000fe40000000f00 */
[----:B------:R-:W-:Y:S02]  /*22cc0*/  ISETP.GT.U32.AND P1, PT, R7, 0x3, !P1 ;  /* 0x000000030700780c */ /* 0x000fe40004f24070 */
[----:B------:R-:W-:Y:S02]  /*22cd0*/  LOP3.LUT R6, R6, 0x3, RZ, 0xc0, !PT ;  /* 0x0000000306067812 */ /* 0x000fe400078ec0ff */
[----:B------:R-:W-:-:S02]  /*22ce0*/  PRMT R9, RZ, 0x7610, R9 ;  /* 0x00007610ff097816 */ /* 0x000fc40000000009 */
[----:B0-----:R-:W-:Y:S02]  /*22cf0*/  @P2 LEA R2, R3, R2, 0x18 ;  /* 0x0000000203022211 */ /* 0x001fe400078ec0ff */
[----:B------:R-:W-:Y:S02]  /*22d00*/  SEL R3, RZ, 0x1, !P0 ;  /* 0x00000001ff037807 */ /* 0x000fe40004000000 */
[----:B------:R0:W-:Y:S02]  /*22d10*/  @P2 SYNCS.ARRIVE.TRANS64.A1T0 RZ, [R2+URZ+0x58], RZ ;  /* 0x000058ff02ff29a7 */ /* 0x0001e4000810003f */
[----:B0-----:R-:W-:-:S04]  /*22d20*/  SEL R2, RZ, 0x1, !P1 ;  /* 0x00000001ff027807 */ /* 0x001fc80004800000 */
[----:B------:R-:W-:Y:S02]  /*22d30*/  LOP3.LUT R0, R2, R0, R3, 0x96, !PT ;  /* 0x0000000002007212 */ /* 0x000fe400078e9603 */
[----:B------:R-:W-:Y:S02]  /*22d40*/  PRMT R2, RZ, 0x7610, R2 ;  /* 0x00007610ff027816 */ /* 0x000fe40000000002 */
[----:B---3--:R-:W-:-:S04]  /*22d50*/  IADD3 R14, P0, R14, UR24, RZ ;  /* 0x000000180e0e7c10 */ /* 0x008fc8000ff1e0ff */
[----:B--2---:R-:W-:Y:S01]  /*22d60*/  IADD3.X R16, R16, UR17, RZ, P0, !PT ;  /* 0x0000001110107c10 */ /* 0x004fe200087fe4ff */
[----:B------:R0:W-:Y:S01]  /*22d70*/  STL [R1+0x464], R14 ;  /* 0x0004640e01007387 */ /* 0x0001e20000100800 */
[----:B------:R-:W-:-:S03]  /*22d80*/  ISETP.GE.U32.AND P0, PT, R14, UR6, PT ;  /* 0x000000060e007c0c */ /* 0x000fc6000bf06070 */
[----:B------:R0:W-:Y:S01]  /*22d90*/  STL [R1+0x460], R16 ;  /* 0x0004601001007387 */ /* 0x0001e20000100800 */
[----:B------:R-:W-:-:S13]  /*22da0*/  ISETP.GE.U32.AND.EX P0, PT, R16, UR7, PT, P0 ;  /* 0x0000000710007c0c */ /* 0x000fda000bf06100 */
[----:B0-----:R-:W-:Y:S05]  /*22db0*/  @P0 BRA `(.L_x_565) ;  /* 0x0000000400500947 */ /* 0x001fea0003800000 */
[----:B------:R-:W0:Y:S01]  /*22dc0*/  S2R R8, SR_CTAID.X ;  /* 0x0000000000087919 */ /* 0x000e220000002500 */
[----:B------:R-:W-:Y:S01]  /*22dd0*/  ULDC UR6, c[0x0][0x150] ;  /* 0x0000540000067ab9 */ /* 0x000fe20000000800 */
[----:B------:R-:W1:Y:S01]  /*22de0*/  LDC R3, c[0x0][0x144] ;  /* 0x00005100ff037b82 */ /* 0x000e620000000800 */
[----:B------:R-:W-:Y:S01]  /*22df0*/  ULDC UR9, c[0x0][0x630] ;  /* 0x00018c0000097ab9 */ /* 0x000fe20000000800 */
[----:B------:R-:W2:Y:S06]  /*22e00*/  S2R R5, SR_CTAID.Y ;  /* 0x0000000000057919 */ /* 0x000eac0000002600 */
[----:B------:R-:W3:Y:S01]  /*22e10*/  LDC R12, c[0x0][0x148] ;  /* 0x00005200ff0c7b82 */ /* 0x000ee20000000800 */
[----:B0-----:R-:W-:-:S02]  /*22e20*/  I2FP.F32.U32 R2, R8 ;  /* 0x0000000800027245 */ /* 0x001fc40000201000 */
[----:B--2---:R-:W-:-:S03]  /*22e30*/  I2FP.F32.U32 R4, R5 ;  /* 0x0000000500047245 */ /* 0x004fc60000201000 */
[----:B------:R-:W-:Y:S01]  /*22e40*/  FMUL R2, R2, UR6 ;  /* 0x0000000602027c20 */ /* 0x000fe20008400000 */
[----:B------:R-:W-:Y:S02]  /*22e50*/  ULDC UR6, c[0x0][0x154] ;  /* 0x0000550000067ab9 */ /* 0x000fe40000000800 */
[----:B------:R-:W-:Y:S01]  /*22e60*/  FMUL R10, R4, UR6 ;  /* 0x00000006040a7c20 */ /* 0x000fe20008400000 */
[----:B------:R-:W-:Y:S02]  /*22e70*/  ULDC.64 UR6, c[0x0][0x628] ;  /* 0x00018a0000067ab9 */ /* 0x000fe40000000a00 */
[----:B------:R-:W0:Y:S01]  /*22e80*/  F2I.U32.TRUNC.NTZ R2, R2 ;  /* 0x0000000200027305 */ /* 0x000e22000020f000 */
[----:B------:R-:W-:-:S04]  /*22e90*/  ISETP.NE.U32.AND P0, PT, RZ, UR6, PT ;  /* 0x00000006ff007c0c */ /* 0x000fc8000bf05070 */
[----:B------:R-:W-:-:S03]  /*22ea0*/  ISETP.NE.AND.EX P0, PT, RZ, UR7, PT, P0 ;  /* 0x00000007ff007c0c */ /* 0x000fc6000bf05300 */
[----:B------:R-:W2:Y:S01]  /*22eb0*/  F2I.U32.TRUNC.NTZ R10, R10 ;  /* 0x0000000a000a7305 */ /* 0x000ea2000020f000 */
[----:B0-----:R-:W-:Y:S02]  /*22ec0*/  IMAD.MOV R4, RZ, RZ, -R2 ;  /* 0x000000ffff047224 */ /* 0x001fe400078e0a02 */
[----:B------:R-:W-:Y:S02]  /*22ed0*/  IMAD.MOV.U32 R2, RZ, RZ, R14 ;  /* 0x000000ffff027224 */ /* 0x000fe400078e000e */
[----:B-1----:R-:W-:Y:S02]  /*22ee0*/  IMAD R8, R3, R4, R8 ;  /* 0x0000000403087224 */ /* 0x002fe400078e0208 */
[----:B--2---:R-:W-:-:S04]  /*22ef0*/  IMAD.MOV R3, RZ, RZ, -R10 ;  /* 0x000000ffff037224 */ /* 0x004fc800078e0a0a */
[----:B---3--:R-:W-:Y:S02]  /*22f00*/  @P4 IMAD R8, R12, R3, R5 ;  /* 0x000000030c084224 */ /* 0x008fe400078e0205 */
[----:B------:R-:W-:Y:S01]  /*22f10*/  IMAD.MOV.U32 R3, RZ, RZ, R16 ;  /* 0x000000ffff037224 */ /* 0x000fe200078e0010 */
[----:B------:R-:W-:Y:S06]  /*22f20*/  @!P0 BRA `(.L_x_566) ;  /* 0x0000000000288947 */ /* 0x000fec0003800000 */
[----:B------:R-:W-:Y:S02]  /*22f30*/  ULDC UR8, c[0x0][0x634] ;  /* 0x00018d0000087ab9 */ /* 0x000fe40000000800 */
[----:B------:R-:W-:-:S05]  /*22f40*/  IADD3 R3, P0, R14, UR8, RZ ;  /* 0x000000080e037c10 */ /* 0x000fca000ff1e0ff */
[----:B------:R-:W-:-:S04]  /*22f50*/  IMAD.X R11, RZ, RZ, R16, P0 ;  /* 0x000000ffff0b7224 */ /* 0x000fc800000e0610 */
[----:B------:R-:W-:-:S04]  /*22f60*/  IMAD.WIDE.U32 R4, R11, UR6, RZ ;  /* 0x000000060b047c25 */ /* 0x000fc8000f8e00ff */
[----:B------:R-:W-:-:S04]  /*22f70*/  IMAD.WIDE.U32 R4, P0, R3, UR7, R4 ;  /* 0x0000000703047c25 */ /* 0x000fc8000f800004 */
[----:B------:R-:W-:-:S04]  /*22f80*/  IMAD.WIDE.U32 R2, R3, UR6, RZ ;  /* 0x0000000603027c25 */ /* 0x000fc8000f8e00ff */
[----:B------:R-:W-:Y:S01]  /*22f90*/  IMAD.MOV.U32 R2, RZ, RZ, R5 ;  /* 0x000000ffff027224 */ /* 0x000fe200078e0005 */
[----:B------:R-:W-:Y:S01]  /*22fa0*/  IADD3 RZ, P1, R3, R4, RZ ;  /* 0x0000000403ff7210 */ /* 0x000fe20007f3e0ff */
[----:B------:R-:W-:-:S04]  /*22fb0*/  IMAD.X R3, RZ, RZ, RZ, P0 ;  /* 0x000000ffff037224 */ /* 0x000fc800000e06ff */
[----:B------:R-:W-:-:S08]  /*22fc0*/  IMAD.WIDE.U32.X R2, R11, UR7, R2, P1 ;  /* 0x000000070b027c25 */ /* 0x000fd000088e0402 */
.L_x_566:
[--C-:B------:R-:W-:Y:S01]  /*22fd0*/  SHF.R.U64 R10, R2, UR9, R3.reuse ;  /* 0x00000009020a7c19 */ /* 0x100fe20008001203 */
[----:B------:R-:W-:Y:S01]  /*22fe0*/  ULDC.64 UR6, c[0x0][0x620] ;  /* 0x0001880000067ab9 */ /* 0x000fe20000000a00 */
[----:B------:R-:W-:Y:S01]  /*22ff0*/  SHF.R.U32.HI R2, RZ, UR9, R3 ;  /* 0x00000009ff027c19 */ /* 0x000fe20008011603 */
[----:B------:R-:W-:Y:S01]  /*23000*/  IMAD.MOV.U32 R3, RZ, RZ, R16 ;  /* 0x000000ffff037224 */ /* 0x000fe200078e0010 */
[----:B------:R-:W-:Y:S01]  /*23010*/  IADD3 R11, P0, RZ, -R10, RZ ;  /* 0x8000000aff0b7210 */ /* 0x000fe20007f1e0ff */
[----:B------:R-:W-:-:S04]  /*23020*/  ULDC.64 UR8, c[0x0][0x640] ;  /* 0x0001900000087ab9 */ /* 0x000fc80000000a00 */
[----:B------:R-:W-:Y:S01]  /*23030*/  IMAD.X R2, RZ, RZ, ~R2, P0 ;  /* 0x000000ffff027224 */ /* 0x000fe200000e0e02 */
[----:B------:R-:W-:-:S03]  /*23040*/  ISETP.NE.U32.AND P0, PT, RZ, UR8, PT ;  /* 0x00000008ff007c0c */ /* 0x000fc6000bf05070 */
[----:B------:R-:W-:Y:S01]  /*23050*/  IMAD R2, R2, UR6, RZ ;  /* 0x0000000602027c24 */ /* 0x000fe2000f8e02ff */
[----:B------:R-:W-:-:S03]  /*23060*/  ISETP.NE.AND.EX P0, PT, RZ, UR9, PT, P0 ;  /* 0x00000009ff007c0c */ /* 0x000fc6000bf05300 */
[----:B------:R-:W-:Y:S02]  /*23070*/  IMAD R5, R11, UR7, R2 ;  /* 0x000000070b057c24 */ /* 0x000fe4000f8e0202 */
[----:B------:R-:W-:-:S04]  /*23080*/  IMAD.MOV.U32 R2, RZ, RZ, R14 ;  /* 0x000000ffff027224 */ /* 0x000fc800078e000e */
[----:B------:R-:W-:Y:S01]  /*23090*/  IMAD.WIDE.U32 R2, R11, UR6, R2 ;  /* 0x000000060b027c25 */ /* 0x000fe2000f8e0002 */
[----:B------:R-:W-:-:S03]  /*230a0*/  ULDC UR6, c[0x0][0x618] ;  /* 0x0001860000067ab9 */ /* 0x000fc60000000800 */
[----:B------:R-:W-:-:S05]  /*230b0*/  IMAD.IADD R3, R3, 0x1, R5 ;  /* 0x0000000103037824 */ /* 0x000fca00078e0205 */
[--C-:B------:R-:W-:Y:S02]  /*230c0*/  SHF.R.U64 R11, R2, UR6, R3.reuse ;  /* 0x00000006020b7c19 */ /* 0x100fe40008001203 */
[----:B------:R-:W-:Y:S01]  /*230d0*/  SHF.R.U32.HI R2, RZ, UR6, R3 ;  /* 0x00000006ff027c19 */ /* 0x000fe20008011603 */
[----:B------:R-:W-:-:S03]  /*230e0*/  ULDC UR6, c[0x0][0x608] ;  /* 0x0001820000067ab9 */ /* 0x000fc60000000800 */
[--C-:B------:R-:W-:Y:S02]  /*230f0*/  SHF.R.U64 R12, R11, UR6, R2.reuse ;  /* 0x000000060b0c7c19 */ /* 0x100fe40008001202 */
[----:B------:R-:W-:Y:S01]  /*23100*/  SHF.R.U32.HI R3, RZ, UR6, R2 ;  /* 0x00000006ff037c19 */ /* 0x000fe20008011602 */
[----:B------:R-:W-:-:S03]  /*23110*/  ULDC UR6, c[0x0][0x658] ;  /* 0x0001960000067ab9 */ /* 0x000fc60000000800 */
[--C-:B------:R-:W-:Y:S02]  /*23120*/  SHF.R.U64 R13, R12, UR6, R3.reuse ;  /* 0x000000060c0d7c19 */ /* 0x100fe40008001203 */
[----:B------:R-:W-:-:S03]  /*23130*/  SHF.R.U32.HI R14, RZ, UR6, R3 ;  /* 0x00000006ff0e7c19 */ /* 0x000fc60008011603 */
[----:B------:R-:W-:Y:S02]  /*23140*/  IMAD.MOV.U32 R2, RZ, RZ, R13 ;  /* 0x000000ffff027224 */ /* 0x000fe400078e000d */
        /* <DEDUP_REMOVED lines=12> */
.L_x_567:
[----:B------:R-:W-:Y:S01]  /*23210*/  ULDC UR6, c[0x0][0x648] ;  /* 0x0001920000067ab9 */ /* 0x000fe20000000800 */
[----:B------:R-:W-:Y:S02]  /*23220*/  LOP3.LUT R12, R12, UR15, RZ, 0xc0, !PT ;  /* 0x0000000f0c0c7c12 */ /* 0x000fe4000f8ec0ff */
[----:B------:R-:W-:Y:S01]  /*23230*/  SHF.R.U64 R3, R2, UR6, R3 ;  /* 0x0000000602037c19 */ /* 0x000fe20008001203 */
[----:B------:R-:W-:-:S04]  /*23240*/  ULDC UR6, c[0x0][0x638] ;  /* 0x00018e0000067ab9 */ /* 0x000fc80000000800 */
[----:B------:R-:W-:Y:S02]  /*23250*/  IMAD.MOV R2, RZ, RZ, -R3 ;  /* 0x000000ffff027224 */ /* 0x000fe400078e0a03 */
[----:B------:R-:W-:Y:S02]  /*23260*/  IMAD R5, R3, UR5, R12 ;  /* 0x0000000503057c24 */ /* 0x000fe4000f8e020c */
[----:B------:R-:W-:Y:S01]  /*23270*/  IMAD R13, R2, UR6, R13 ;  /* 0x00000006020d7c24 */ /* 0x000fe2000f8e020d */
[----:B------:R-:W-:Y:S01]  /*23280*/  ULDC UR6, c[0x0][0x610] ;  /* 0x0001840000067ab9 */ /* 0x000fe20000000800 */
[----:B------:R-:W-:Y:S01]  /*23290*/  LOP3.LUT R2, R11, UR4, RZ, 0xc0, !PT ;  /* 0x000000040b027c12 */ /* 0x000fe2000f8ec0ff */
[----:B------:R-:W-:Y:S01]  /*232a0*/  IMAD R8, R5, UR6, R8 ;  /* 0x0000000605087c24 */ /* 0x000fe2000f8e0208 */
[----:B------:R-:W-:-:S03]  /*232b0*/  ULDC UR6, c[0x0][0x600] ;  /* 0x0001800000067ab9 */ /* 0x000fc60000000800 */
[----:B------:R-:W-:Y:S02]  /*232c0*/  IMAD R13, R13, UR6, R2 ;  /* 0x000000060d0d7c24 */ /* 0x000fe4000f8e0202 */
[----:B------:R-:W-:-:S03]  /*232d0*/  IMAD.MOV.U32 R2, RZ, RZ, 0x1 ;  /* 0x00000001ff027424 */ /* 0x000fc600078e00ff */
[----:B------:R-:W-:Y:S02]  /*232e0*/  SEL R4, R13, R8, !P4 ;  /* 0x000000080d047207 */ /* 0x000fe40006000000 */
[----:B------:R-:W-:-:S07]  /*232f0*/  SEL R5, R8, R13, !P4 ;  /* 0x0000000d08057207 */ /* 0x000fce0006000000 */
.L_x_565:
[----:B------:R-:W-:Y:S05]  /*23300*/  BSYNC B1 ;  /* 0x0000000000017941 */ /* 0x000fea0003800000 */
.L_x_564:
[----:B------:R-:W-:-:S13]  /*23310*/  LOP3.LUT P0, RZ, R2, 0xff, RZ, 0xc0, !PT ;  /* 0x000000ff02ff7812 */ /* 0x000fda000780c0ff */
[----:B------:R-:W-:Y:S05]  /*23320*/  @P0 BRA `(.L_x_568) ;  /* 0xfffffff400200947 */ /* 0x000fea000383ffff */
[----:B------:R-:W-:Y:S05]  /*23330*/  BSYNC B0 ;  /* 0x0000000000007941 */ /* 0x000fea0003800000 */
.L_x_557:
[----:B------:R-:W-:-:S03]  /*23340*/  UMOV UR6, 0xffffffff ;  /* 0xffffffff00067882 */ /* 0x000fc60000000000 */
[----:B------:R-:W-:Y:S05]  /*23350*/  BRA.DIV UR6, `(.L_x_569) ;  /* 0x0000000606287947 */ /* 0x000fea000b800000 */
[----:B------:R-:W-:-:S13]  /*23360*/  ELECT P0, URZ, PT ;  /* 0x00000000003f782f */ /* 0x000fda0003800000 */
.L_x_583:
[----:B------:R-:W-:Y:S04]  /*23370*/  BSSY B0, `(.L_x_570) ;  /* 0x000002c000007945 */ /* 0x000fe80003800000 */
[----:B------:R-:W-:Y:S05]  /*23380*/  @!P0 BRA `(.L_x_571) ;  /* 0x0000000000a88947 */ /* 0x000fea0003800000 */
[----:B------:R-:W-:-:S04]  /*23390*/  ULOP3.LUT UR6, UR13, 0x2, URZ, 0xfc, !UPT ;  /* 0x000000020d067892 */ /* 0x000fc8000f8efc3f */
[----:B------:R-:W-:-:S06]  /*233a0*/  UISETP.NE.AND UP0, UPT, UR6, 0x3, UPT ;  /* 0x000000030600788c */ /* 0x000fcc000bf05270 */
[----:B------:R-:W-:-:S13]  /*233b0*/  PLOP3.LUT P0, PT, PT, PT, UP0, 0x80, 0x0 ;  /* 0x000000000000781c */ /* 0x000fda0003f0f008 */
[----:B------:R-:W-:Y:S05]  /*233c0*/  @!P0 BRA `(.L_x_572) ;  /* 0x0000000000048947 */ /* 0x000fea0003800000 */
[----:B------:R-:W-:Y:S01]  /*233d0*/  BPT.TRAP 0x1 ;  /* 0x000000040000795c */ /* 0x000fe20000300000 */
.L_x_572:
[----:B------:R-:W0:Y:S01]  /*233e0*/  S2R R3, SR_CgaCtaId ;  /* 0x0000000000037919 */ /* 0x000e220000008800 */
[----:B------:R-:W-:-:S04]  /*233f0*/  MOV R2, 0x400 ;  /* 0x0000040000027802 */ /* 0x000fc80000000f00 */
[----:B0-----:R-:W-:Y:S02]  /*23400*/  LEA R3, R3, R2, 0x18 ;  /* 0x0000000203037211 */ /* 0x001fe400078ec0ff */
[----:B------:R-:W-:-:S03]  /*23410*/  SHF.L.U32 R2, R0, 0x1f, RZ ;  /* 0x0000001f00027819 */ /* 0x000fc600000006ff */
[----:B------:R-:W-:-:S04]  /*23420*/  VIADD R3, R3, 0x20 ;  /* 0x0000002003037836 */ /* 0x000fc80000000000 */
[----:B------:R-:W-:-:S04]  /*23430*/  IMAD R5, R6, 0x8, R3 ;  /* 0x0000000806057824 */ /* 0x000fc800078e0203 */
[----:B------:R-:W0:Y:S02]  /*23440*/  SYNCS.PHASECHK.TRANS64.TRYWAIT P0, [R5+URZ], R2 ;  /* 0x00000002050075a7 */ /* 0x000e24000800017f */
[----:B0-----:R-:W-:Y:S05]  /*23450*/  @!P0 BRA `(.L_x_573) ;  /* 0x0000000400088947 */ /* 0x001fea0003800000 */
.L_x_584:
[----:B------:R-:W-:-:S05]  /*23460*/  VIADD R6, R6, 0x1 ;  /* 0x0000000106067836 */ /* 0x000fca0000000000 */
[----:B------:R-:W-:-:S04]  /*23470*/  ISETP.NE.AND P0, PT, R6, 0x4, PT ;  /* 0x000000040600780c */ /* 0x000fc80003f05270 */
[----:B0-----:R-:W-:Y:S02]  /*23480*/  SEL R5, RZ, 0x1, P0 ;  /* 0x00000001ff057807 */ /* 0x001fe40000000000 */
[----:B------:R-:W-:Y:S02]  /*23490*/  SEL R6, R6, RZ, P0 ;  /* 0x000000ff06067207 */ /* 0x000fe40000000000 */
[----:B------:R-:W-:-:S03]  /*234a0*/  LOP3.LUT R5, R0, R5, RZ, 0x3c, !PT ;  /* 0x0000000500057212 */ /* 0x000fc600078e3cff */
[----:B------:R-:W-:Y:S01]  /*234b0*/  IMAD R7, R6, 0x8, R3 ;  /* 0x0000000806077824 */ /* 0x000fe200078e0203 */
[----:B------:R-:W-:-:S04]  /*234c0*/  SHF.L.U32 R0, R5, 0x1f, RZ ;  /* 0x0000001f05007819 */ /* 0x000fc800000006ff */
[----:B------:R-:W0:Y:S02]  /*234d0*/  SYNCS.PHASECHK.TRANS64.TRYWAIT P0, [R7+URZ], R0 ;  /* 0x00000000070075a7 */ /* 0x000e24000800017f */
[----:B0-----:R-:W-:Y:S05]  /*234e0*/  @!P0 BRA `(.L_x_574) ;  /* 0x0000000000f88947 */ /* 0x001fea0003800000 */
.L_x_585:
[----:B0-----:R-:W-:-:S05]  /*234f0*/  VIADD R0, R6, 0x1 ;  /* 0x0000000106007836 */ /* 0x001fca0000000000 */
[----:B------:R-:W-:-:S04]  /*23500*/  ISETP.NE.AND P0, PT, R0, 0x4, PT ;  /* 0x000000040000780c */ /* 0x000fc80003f05270 */
[----:B------:R-:W-:Y:S02]  /*23510*/  SEL R2, RZ, 0x1, P0 ;  /* 0x00000001ff027807 */ /* 0x000fe40000000000 */
[----:B------:R-:W-:Y:S02]  /*23520*/  SEL R4, R0, RZ, P0 ;  /* 0x000000ff00047207 */ /* 0x000fe40000000000 */
[----:B------:R-:W-:-:S03]  /*23530*/  LOP3.LUT R5, R5, R2, RZ, 0x3c, !PT ;  /* 0x0000000205057212 */ /* 0x000fc600078e3cff */
[----:B------:R-:W-:Y:S01]  /*23540*/  IMAD R7, R4, 0x8, R3 ;  /* 0x0000000804077824 */ /* 0x000fe200078e0203 */
[----:B------:R-:W-:-:S04]  /*23550*/  SHF.L.U32 R0, R5, 0x1f, RZ ;  /* 0x0000001f05007819 */ /* 0x000fc800000006ff */
[----:B------:R-:W0:Y:S02]  /*23560*/  SYNCS.PHASECHK.TRANS64.TRYWAIT P0, [R7+URZ], R0 ;  /* 0x00000000070075a7 */ /* 0x000e24000800017f */
[----:B0-----:R-:W-:Y:S05]  /*23570*/  @!P0 BRA `(.L_x_575) ;  /* 0x0000000000e88947 */ /* 0x001fea0003800000 */
.L_x_586:
[----:B0-----:R-:W-:-:S05]  /*23580*/  VIADD R0, R4, 0x1 ;  /* 0x0000000104007836 */ /* 0x001fca0000000000 */
[----:B------:R-:W-:-:S04]  /*23590*/  ISETP.NE.AND P0, PT, R0, 0x4, PT ;  /* 0x000000040000780c */ /* 0x000fc80003f05270 */
[----:B------:R-:W-:Y:S02]  /*235a0*/  SEL R2, RZ, 0x1, P0 ;  /* 0x00000001ff027807 */ /* 0x000fe40000000000 */
[----:B------:R-:W-:Y:S02]  /*235b0*/  SEL R0, R0, RZ, P0 ;  /* 0x000000ff00007207 */ /* 0x000fe40000000000 */
[----:B------:R-:W-:-:S03]  /*235c0*/  LOP3.LUT R2, R5, R2, RZ, 0x3c, !PT ;  /* 0x0000000205027212 */ /* 0x000fc600078e3cff */
[----:B------:R-:W-:Y:S01]  /*235d0*/  IMAD R3, R0, 0x8, R3 ;  /* 0x0000000800037824 */ /* 0x000fe200078e0203 */
[----:B------:R-:W-:-:S07]  /*235e0*/  SHF.L.U32 R0, R2, 0x1f, RZ ;  /* 0x0000001f02007819 */ /* 0x000fce00000006ff */
.L_x_576:
[----:B0-----:R0:W1:Y:S02]  /*235f0*/  SYNCS.PHASECHK.TRANS64.TRYWAIT P0, [R3+URZ], R0 ;  /* 0x00000000030075a7 */ /* 0x001064000800017f */
[----:B-1----:R-:W-:Y:S05]  /*23600*/  @!P0 NANOSLEEP.SYNCS 0x989680 ;  /* 0x009896800000895d */ /* 0x002fea0003900000 */
[----:B------:R-:W1:Y:S02]  /*23610*/  @!P0 SYNCS.PHASECHK.TRANS64 P0, [R3+URZ], R0 ;  /* 0x00000000030085a7 */ /* 0x000e64000800007f */
[----:B-1----:R-:W-:Y:S05]  /*23620*/  @!P0 BRA `(.L_x_576) ;  /* 0xfffffffc00f08947 */ /* 0x002fea000383ffff */
.L_x_571:
[----:B------:R-:W-:Y:S05]  /*23630*/  BSYNC B0 ;  /* 0x0000000000007941 */ /* 0x000fea0003800000 */
.L_x_570:
[----:B------:R-:W-:Y:S05]  /*23640*/  EXIT ;  /* 0x000000000000794d */ /* 0x000fea0003800000 */
.L_x_21:
[----:B--2---:R-:W-:-:S04]  /*23650*/  IMAD.U32 R3, RZ, RZ, UR7 ;  /* 0x00000007ff037e24 */ /* 0x004fc8000f8e00ff */
[----:B------:R2:W4:Y:S03]  /*23660*/  SYNCS.PHASECHK.TRANS64.TRYWAIT P0, [R3+URZ], R0 ;  /* 0x00000000030075a7 */ /* 0x000526000800017f */
[----:B----4-:R-:W-:Y:S05]  /*23670*/  @!P0 NANOSLEEP.SYNCS 0x989680 ;  /* 0x009896800000895d */ /* 0x010fea0003900000 */
[----:B------:R-:W4:Y:S02]  /*23680*/  @!P0 SYNCS.PHASECHK.TRANS64 P0, [R3+URZ], R0 ;  /* 0x00000000030085a7 */ /* 0x000f24000800007f */
[----:B----4-:R-:W-:Y:S05]  /*23690*/  @!P0 BRA `(.L_x_21) ;  /* 0xfffffffc00ec8947 */ /* 0x010fea000383ffff */
[----:B------:R-:W-:Y:S05]  /*236a0*/  BRA `(.L_x_20) ;  /* 0xfffffdf400d87947 */ /* 0x000fea000383ffff */
.L_x_27:
[----:B-----5:R4:W-:Y:S02]  /*236b0*/  STL [R1+0x478], R0 ;  /* 0x0004780001007387 */ /* 0x0209e40000100800 */
[----:B----4-:R-:W-:-:S04]  /*236c0*/  IMAD.U32 R0, RZ, RZ, UR9 ;  /* 0x00000009ff007e24 */ /* 0x010fc8000f8e00ff */
[----:B------:R4:W0:Y:S03]  /*236d0*/  SYNCS.PHASECHK.TRANS64.TRYWAIT P0, [R0+URZ], R3 ;  /* 0x00000003000075a7 */ /* 0x000826000800017f */
[----:B0-----:R-:W-:Y:S05]  /*236e0*/  @!P0 NANOSLEEP.SYNCS 0x989680 ;  /* 0x009896800000895d */ /* 0x001fea0003900000 */
[----:B------:R4:W0:Y:S02]  /*236f0*/  @!P0 SYNCS.PHASECHK.TRANS64 P0, [R0+URZ], R3 ;  /* 0x00000003000085a7 */ /* 0x000824000800007f */
[----:B----4-:R4:W5:Y:S02]  /*23700*/  LDL.LU R0, [R1+0x478] ;  /* 0x0004780001007983 */ /* 0x0109640000300800 */
[----:B0---4-:R-:W-:Y:S05]  /*23710*/  @!P0 BRA `(.L_x_27) ;  /* 0xfffffffc00e48947 */ /* 0x011fea000383ffff */
[----:B------:R-:W-:Y:S05]  /*23720*/  BRA `(.L_x_26) ;  /* 0xfffffe2c00b87947 */ /* 0x000fea000383ffff */
.L_x_558:
[----:B------:R-:W-:Y:S01]  /*23730*/  BSSY B1, `(.L_x_577) ;  /* 0x0000006000017945 */ /* 0x000fe20003800000 */
[----:B------:R-:W-:-:S07]  /*23740*/  IMAD.MOV.U32 R2, RZ, RZ, -0x1 ;  /* 0xffffffffff027424 */ /* 0x000fce00078e00ff */
[----:B------:R-:W-:Y:S05]  /*23750*/  WARPSYNC.COLLECTIVE R2, `(.L_x_578) ;  /* 0x00000000020c7348 */ /* 0x000fea0003c00000 */
[----:B------:R-:W-:Y:S02]  /*23760*/  ELECT P0, UR62, PT ;  /* 0x00000000003e782f */ /* 0x000fe40003800000 */
[----:B------:R-:W-:Y:S01]  /*23770*/  MOV R2, UR62 ;  /* 0x0000003e00027c02 */ /* 0x000fe20008000f00 */
[----:B------:R-:W-:Y:S10]  /*23780*/  ENDCOLLECTIVE ;  /* 0x000000000000791b */ /* 0x000ff40003800000 */
.L_x_578:
[----:B------:R-:W-:Y:S05]  /*23790*/  BSYNC B1 ;  /* 0x0000000000017941 */ /* 0x000fea0003800000 */
.L_x_577:
[----:B------:R-:W-:Y:S05]  /*237a0*/  BRA `(.L_x_579) ;  /* 0xfffffff0000c7947 */ /* 0x000fea000383ffff */
.L_x_561:
[----:B0-----:R0:W1:Y:S02]  /*237b0*/  SYNCS.PHASECHK.TRANS64.TRYWAIT P0, [R12+URZ+0x20], R11 ;  /* 0x0000200b0c0075a7 */ /* 0x001064000800017f */
[----:B-1----:R-:W-:Y:S05]  /*237c0*/  @!P0 NANOSLEEP.SYNCS 0x989680 ;  /* 0x009896800000895d */ /* 0x002fea0003900000 */
[----:B------:R-:W1:Y:S02]  /*237d0*/  @!P0 SYNCS.PHASECHK.TRANS64 P0, [R12+URZ+0x20], R11 ;  /* 0x0000200b0c0085a7 */ /* 0x000e64000800007f */
[----:B-1----:R-:W-:Y:S05]  /*237e0*/  @!P0 BRA `(.L_x_561) ;  /* 0xfffffffc00f08947 */ /* 0x002fea000383ffff */
[----:B------:R-:W-:Y:S05]  /*237f0*/  BRA `(.L_x_580) ;  /* 0xfffffff000487947 */ /* 0x000fea000383ffff */
.L_x_569:
[----:B------:R-:W-:Y:S01]  /*23800*/  BSSY B0, `(.L_x_581) ;  /* 0x0000006000007945 */ /* 0x000fe20003800000 */
[----:B------:R-:W-:-:S07]  /*23810*/  IMAD.MOV.U32 R2, RZ, RZ, -0x1 ;  /* 0xffffffffff027424 */ /* 0x000fce00078e00ff */
[----:B------:R-:W-:Y:S05]  /*23820*/  WARPSYNC.COLLECTIVE R2, `(.L_x_582) ;  /* 0x00000000020c7348 */ /* 0x000fea0003c00000 */
[----:B------:R-:W-:Y:S02]  /*23830*/  ELECT P0, UR62, PT ;  /* 0x00000000003e782f */ /* 0x000fe40003800000 */
[----:B------:R-:W-:Y:S01]  /*23840*/  MOV R2, UR62 ;  /* 0x0000003e00027c02 */ /* 0x000fe20008000f00 */
[----:B------:R-:W-:Y:S10]  /*23850*/  ENDCOLLECTIVE ;  /* 0x000000000000791b */ /* 0x000ff40003800000 */
.L_x_582:
[----:B------:R-:W-:Y:S05]  /*23860*/  BSYNC B0 ;  /* 0x0000000000007941 */ /* 0x000fea0003800000 */
.L_x_581:
[----:B------:R-:W-:Y:S05]  /*23870*/  BRA `(.L_x_583) ;  /* 0xfffffff800bc7947 */ /* 0x000fea000383ffff */
.L_x_573:
[----:B0-----:R0:W1:Y:S02]  /*23880*/  SYNCS.PHASECHK.TRANS64.TRYWAIT P0, [R5+URZ], R2 ;  /* 0x00000002050075a7 */ /* 0x001064000800017f */
[----:B-1----:R-:W-:Y:S05]  /*23890*/  @!P0 NANOSLEEP.SYNCS 0x989680 ;  /* 0x009896800000895d */ /* 0x002fea0003900000 */
[----:B------:R-:W1:Y:S02]  /*238a0*/  @!P0 SYNCS.PHASECHK.TRANS64 P0, [R5+URZ], R2 ;  /* 0x00000002050085a7 */ /* 0x000e64000800007f */
[----:B-1----:R-:W-:Y:S05]  /*238b0*/  @!P0 BRA `(.L_x_573) ;  /* 0xfffffffc00f08947 */ /* 0x002fea000383ffff */
[----:B------:R-:W-:Y:S05]  /*238c0*/  BRA `(.L_x_584) ;  /* 0xfffffff800e47947 */ /* 0x000fea000383ffff */
.L_x_574:
[----:B0-----:R0:W1:Y:S02]  /*238d0*/  SYNCS.PHASECHK.TRANS64.TRYWAIT P0, [R7+URZ], R0 ;  /* 0x00000000070075a7 */ /* 0x001064000800017f */
[----:B-1----:R-:W-:Y:S05]  /*238e0*/  @!P0 NANOSLEEP.SYNCS 0x989680 ;  /* 0x009896800000895d */ /* 0x002fea0003900000 */
[----:B------:R-:W1:Y:S02]  /*238f0*/  @!P0 SYNCS.PHASECHK.TRANS64 P0, [R7+URZ], R0 ;  /* 0x00000000070085a7 */ /* 0x000e64000800007f */
[----:B-1----:R-:W-:Y:S05]  /*23900*/  @!P0 BRA `(.L_x_574) ;  /* 0xfffffffc00f08947 */ /* 0x002fea000383ffff */
[----:B------:R-:W-:Y:S05]  /*23910*/  BRA `(.L_x_585) ;  /* 0xfffffff800f47947 */ /* 0x000fea000383ffff */
.L_x_575:
[----:B0-----:R0:W1:Y:S02]  /*23920*/  SYNCS.PHASECHK.TRANS64.TRYWAIT P0, [R7+URZ], R0 ;  /* 0x00000000070075a7 */ /* 0x001064000800017f */
[----:B-1----:R-:W-:Y:S05]  /*23930*/  @!P0 NANOSLEEP.SYNCS 0x989680 ;  /* 0x009896800000895d */ /* 0x002fea0003900000 */
[----:B------:R-:W1:Y:S02]  /*23940*/  @!P0 SYNCS.PHASECHK.TRANS64 P0, [R7+URZ], R0 ;  /* 0x00000000070085a7 */ /* 0x000e64000800007f */
[----:B-1----:R-:W-:Y:S05]  /*23950*/  @!P0 BRA `(.L_x_575) ;  /* 0xfffffffc00f08947 */ /* 0x002fea000383ffff */
[----:B------:R-:W-:Y:S05]  /*23960*/  BRA `(.L_x_586) ;  /* 0xfffffffc00047947 */ /* 0x000fea000383ffff */
.L_x_587:
[----:B------:R-:W-:-:S00]  /*23970*/  BRA `(.L_x_587) ;  /* 0xfffffffc00fc7947 */ /* 0x000fc0000383ffff */
[----:B------:R-:W-:-:S00]  /*23980*/  NOP ;  /* 0x0000000000007918 */ /* 0x000fc00000000000 */
[----:B------:R-:W-:-:S00]  /*23990*/  NOP ;  /* 0x0000000000007918 */ /* 0x000fc00000000000 */
[----:B------:R-:W-:-:S00]  /*239a0*/  NOP ;  /* 0x0000000000007918 */ /* 0x000fc00000000000 */
[----:B------:R-:W-:-:S00]  /*239b0*/  NOP ;  /* 0x0000000000007918 */ /* 0x000fc00000000000 */
[----:B------:R-:W-:-:S00]  /*239c0*/  NOP ;  /* 0x0000000000007918 */ /* 0x000fc00000000000 */
[----:B------:R-:W-:-:S00]  /*239d0*/  NOP ;  /* 0x0000000000007918 */ /* 0x000fc00000000000 */
[----:B------:R-:W-:-:S00]  /*239e0*/  NOP ;  /* 0x0000000000007918 */ /* 0x000fc00000000000 */
[----:B------:R-:W-:-:S00]  /*239f0*/  NOP ;  /* 0x0000000000007918 */ /* 0x000fc00000000000 */
.L_x_588:


//--------------------- .nv.shared._ZN7cutlass13device_kernelINS_4gemm6kernel13GemmUniversalIN4cute5tupleIJiiiiEEENS1_10collective13CollectiveMmaINS1_37MainloopSm90TmaGmmaWarpSpecializedFP8ILi4ENS5_IJNS4_1CILi2EEESB_NSA_ILi1EEEEEENS1_35KernelTmaWarpSpecializedCooperativeEEENS5_IJNSA_ILi256EEESG_NSA_ILi32EEEEEENS_12float_e5m2_tENS5_IJlSC_lEEESJ_SK_NS4_8TiledMMAINS4_8MMA_AtomIJNS4_4SM904GMMA31MMA_64x256x32_F32E5M2E5M2_SS_TNILNSO_7ScaleInE1ELSQ_1EEEEEENS4_6LayoutINS5_IJSB_SC_SC_EEENS5_IJSC_NSA_ILi0EEESV_EEEEENS5_IJNS4_10UnderscoreESY_SY_EEEEENS4_23SM90_TMA_LOAD_MULTICASTENS4_14ComposedLayoutINS4_7SwizzleILi1ELi4ELi3EEENS4_18smem_ptr_flag_bitsILi8EEENST_INS5_IJNSA_ILi8EEESH_EEENS5_IJSH_SC_EEEEEEEvNS4_8identityES11_S1B_vS1C_EENS_8epilogue10collective6detail29Sm90TmaWarpSpecializedAdapterINS1F_15DefaultEpilogueISJ_SK_SK_NS1E_6thread17LinearCombinationISJ_Li1EffLNS1J_9ScaleType4KindE0ELNS_15FloatRoundStyleE2ESJ_EENS1_15EpilogueDefaultEEEEEvvEEEEvNT_6ParamsE --------------------------
	.section	.nv.shared._ZN7cutlass13device_kernelINS_4gemm6kernel13GemmUniversalIN4cute5tupleIJiiiiEEENS1_10collective13CollectiveMmaINS1_37MainloopSm90TmaGmmaWarpSpecializedFP8ILi4ENS5_IJNS4_1CILi2EEESB_NSA_ILi1EEEEEENS1_35KernelTmaWarpSpecializedCooperativeEEENS5_IJNSA_ILi256EEESG_NSA_ILi32EEEEEENS_12float_e5m2_tENS5_IJlSC_lEEESJ_SK_NS4_8TiledMMAINS4_8MMA_AtomIJNS4_4SM904GMMA31MMA_64x256x32_F32E5M2E5M2_SS_TNILNSO_7ScaleInE1ELSQ_1EEEEEENS4_6LayoutINS5_IJSB_SC_SC_EEENS5_IJSC_NSA_ILi0EEESV_EEEEENS5_IJNS4_10UnderscoreESY_SY_EEEEENS4_23SM90_TMA_LOAD_MULTICASTENS4_14ComposedLayoutINS4_7SwizzleILi1ELi4ELi3EEENS4_18smem_ptr_flag_bitsILi8EEENST_INS5_IJNSA_ILi8EEESH_EEENS5_IJSH_SC_EEEEEEEvNS4_8identityES11_S1B_vS1C_EENS_8epilogue10collective6detail29Sm90TmaWarpSpecializedAdapterINS1F_15DefaultEpilogueISJ_SK_SK_NS1E_6thread17LinearCombinationISJ_Li1EffLNS1J_9ScaleType4KindE0ELNS_15FloatRoundStyleE2ESJ_EENS1_15EpilogueDefaultEEEEEvvEEEEvNT_6ParamsE,"aw",@nobits
	.sectionflags	@""
	.align	16
	.zero		1024


//--------------------- .nv.shared.reserved.0     --------------------------
	.section	.nv.shared.reserved.0,"aw",@nobits
	.weak		__nv_reservedSMEM_offset_0_alias
	.size		__nv_reservedSMEM_offset_0_alias, 0, 0
	.other		__nv_reservedSMEM_offset_0_alias,@"STO_CUDA_RESERVED_SHARED STV_DEFAULT"
__nv_reservedSMEM_offset_0_alias:
	.zero		0


//--------------------- .nv.global                --------------------------
	.section	.nv.global,"aw",@nobits
.nv.global:
	.type		_ZN39_INTERNAL_94526af7_4_k_cu_4adeb94f_57254cute1_E,@object
	.size		_ZN39_INTERNAL_94526af7_4_k_cu_4adeb94f_57254cute1_E,(_ZN39_INTERNAL_94526af7_4_k_cu_4adeb94f_57254cuda3std3__45__cpo6cbeginE - _ZN39_INTERNAL_94526af7_4_k_cu_4adeb94f_57254cute1_E)
_ZN39_INTERNAL_94526af7_4_k_cu_4adeb94f_57254cute1_E:
	.zero		1
	.type		_ZN39_INTERNAL_94526af7_4_k_cu_4adeb94f_57254cuda3std3__45__cpo6cbeginE,@object
	.size		_ZN39_INTERNAL_94526af7_4_k_cu_4adeb94f_57254cuda3std3__45__cpo6cbeginE,(_ZN39_INTERNAL_94526af7_4_k_cu_4adeb94f_57254cuda3std3__48in_placeE - _ZN39_INTERNAL_94526af7_4_k_cu_4adeb94f_57254cuda3std3__45__cpo6cbeginE)
_ZN39_INTERNAL_94526af7_4_k_cu_4adeb94f_57254cuda3std3__45__cpo6cbeginE:
	.zero		1
	.type		_ZN39_INTERNAL_94526af7_4_k_cu_4adeb94f_57254cuda3std3__48in_placeE,@object
	.size		_ZN39_INTERNAL_94526af7_4_k_cu_4adeb94f_57254cuda3std3__48in_placeE,(_ZN39_INTERNAL_94526af7_4_k_cu_4adeb94f_57254cuda3std6ranges3__45__cpo9iter_moveE - _ZN39_INTERNAL_94526af7_4_k_cu_4adeb94f_57254cuda3std3__48in_placeE)
_ZN39_INTERNAL_94526af7_4_k_cu_4adeb94f_57254cuda3std3__48in_placeE:
	.zero		1
	.type		_ZN39_INTERNAL_94526af7_4_k_cu_4adeb94f_57254cuda3std6ranges3__45__cpo9iter_moveE,@object
	.size		_ZN39_INTERNAL_94526af7_4_k_cu_4adeb94f_57254cuda3std6ranges3__45__cpo9iter_moveE,(_ZN39_INTERNAL_94526af7_4_k_cu_4adeb94f_57254cuda3std3__45__cpo5beginE - _ZN39_INTERNAL_94526af7_4_k_cu_4adeb94f_57254cuda3std6ranges3__45__cpo9iter_moveE)
_ZN39_INTERNAL_94526af7_4_k_cu_4adeb94f_57254cuda3std6ranges3__45__cpo9iter_moveE:
	.zero		1
	.type		_ZN39_INTERNAL_94526af7_4_k_cu_4adeb94f_57254cuda3std3__45__cpo5beginE,@object
	.size		_ZN39_INTERNAL_94526af7_4_k_cu_4adeb94f_57254cuda3std3__45__cpo5beginE,(_ZN39_INTERNAL_94526af7_4_k_cu_4adeb94f_57254cuda3std3__441_GLOBAL__N__94526af7_4_k_cu_4adeb94f_57256ignoreE - _ZN39_INTERNAL_94526af7_4_k_cu_4adeb94f_57254cuda3std3__45__cpo5beginE)
_ZN39_INTERNAL_94526af7_4_k_cu_4adeb94f_57254cuda3std3__45__cpo5beginE:
	.zero		1
	.type		_ZN39_INTERNAL_94526af7_4_k_cu_4adeb94f_57254cuda3std3__441_GLOBAL__N__94526af7_4_k_cu_4adeb94f_57256ignoreE,@object
	.size		_ZN39_INTERNAL_94526af7_4_k_cu_4adeb94f_57254cuda3std3__441_GLOBAL__N__94526af7_4_k_cu_4adeb94f_57256ignoreE,(_ZN39_INTERNAL_94526af7_4_k_cu_4adeb94f_57254cute7productE - _ZN39_INTERNAL_94526af7_4_k_cu_4adeb94f_57254cuda3std3__441_GLOBAL__N__94526af7_4_k_cu_4adeb94f_57256ignoreE)
_ZN39_INTERNAL_94526af7_4_k_cu_4adeb94f_57254cuda3std3__441_GLOBAL__N__94526af7_4_k_cu_4adeb94f_57256ignoreE:
	.zero		1
	.type		_ZN39_INTERNAL_94526af7_4_k_cu_4adeb94f_57254cute7productE,@object
	.size		_ZN39_INTERNAL_94526af7_4_k_cu_4adeb94f_57254cute7productE,(_ZN39_INTERNAL_94526af7_4_k_cu_4adeb94f_57254cuda3std3__45__cpo3endE - _ZN39_INTERNAL_94526af7_4_k_cu_4adeb94f_57254cute7productE)
_ZN39_INTERNAL_94526af7_4_k_cu_4adeb94f_57254cute7productE:
	.zero		1
	.type		_ZN39_INTERNAL_94526af7_4_k_cu_4adeb94f_57254cuda3std3__45__cpo3endE,@object
	.size		_ZN39_INTERNAL_94526af7_4_k_cu_4adeb94f_57254cuda3std3__45__cpo3endE,(_ZN39_INTERNAL_94526af7_4_k_cu_4adeb94f_57254cuda3std3__419piecewise_constructE - _ZN39_INTERNAL_94526af7_4_k_cu_4adeb94f_57254cuda3std3__45__cpo3endE)
_ZN39_INTERNAL_94526af7_4_k_cu_4adeb94f_57254cuda3std3__45__cpo3endE:
	.zero		1
	.type		_ZN39_INTERNAL_94526af7_4_k_cu_4adeb94f_57254cuda3std3__419piecewise_constructE,@object
	.size		_ZN39_INTERNAL_94526af7_4_k_cu_4adeb94f_57254cuda3std3__419piecewise_constructE,(_ZN39_INTERNAL_94526af7_4_k_cu_4adeb94f_57254cuda3std3__45__cpo4cendE - _ZN39_INTERNAL_94526af7_4_k_cu_4adeb94f_57254cuda3std3__419piecewise_constructE)
_ZN39_INTERNAL_94526af7_4_k_cu_4adeb94f_57254cuda3std3__419piecewise_constructE:
	.zero		1
	.type		_ZN39_INTERNAL_94526af7_4_k_cu_4adeb94f_57254cuda3std3__45__cpo4cendE,@object
	.size		_ZN39_INTERNAL_94526af7_4_k_cu_4adeb94f_57254cuda3std3__45__cpo4cendE,(_ZN39_INTERNAL_94526af7_4_k_cu_4adeb94f_57254cuda3std6ranges3__45__cpo4swapE - _ZN39_INTERNAL_94526af7_4_k_cu_4adeb94f_57254cuda3std3__45__cpo4cendE)
_ZN39_INTERNAL_94526af7_4_k_cu_4adeb94f_57254cuda3std3__45__cpo4cendE:
	.zero		1
	.type		_ZN39_INTERNAL_94526af7_4_k_cu_4adeb94f_57254cuda3std6ranges3__45__cpo4swapE,@object
	.size		_ZN39_INTERNAL_94526af7_4_k_cu_4adeb94f_57254cuda3std6ranges3__45__cpo4swapE,(.L_7 - _ZN39_INTERNAL_94526af7_4_k_cu_4adeb94f_57254cuda3std6ranges3__45__cpo4swapE)
_ZN39_INTERNAL_94526af7_4_k_cu_4adeb94f_57254cuda3std6ranges3__45__cpo4swapE:
	.zero		1
.L_7:


//--------------------- .nv.constant0._ZN7cutlass13device_kernelINS_4gemm6kernel13GemmUniversalIN4cute5tupleIJiiiiEEENS1_10collective13CollectiveMmaINS1_37MainloopSm90TmaGmmaWarpSpecializedFP8ILi4ENS5_IJNS4_1CILi2EEESB_NSA_ILi1EEEEEENS1_35KernelTmaWarpSpecializedCooperativeEEENS5_IJNSA_ILi256EEESG_NSA_ILi32EEEEEENS_12float_e5m2_tENS5_IJlSC_lEEESJ_SK_NS4_8TiledMMAINS4_8MMA_AtomIJNS4_4SM904GMMA31MMA_64x256x32_F32E5M2E5M2_SS_TNILNSO_7ScaleInE1ELSQ_1EEEEEENS4_6LayoutINS5_IJSB_SC_SC_EEENS5_IJSC_NSA_ILi0EEESV_EEEEENS5_IJNS4_10UnderscoreESY_SY_EEEEENS4_23SM90_TMA_LOAD_MULTICASTENS4_14ComposedLayoutINS4_7SwizzleILi1ELi4ELi3EEENS4_18smem_ptr_flag_bitsILi8EEENST_INS5_IJNSA_ILi8EEESH_EEENS5_IJSH_SC_EEEEEEEvNS4_8identityES11_S1B_vS1C_EENS_8epilogue10collective6detail29Sm90TmaWarpSpecializedAdapterINS1F_15DefaultEpilogueISJ_SK_SK_NS1E_6thread17LinearCombinationISJ_Li1EffLNS1J_9ScaleType4KindE0ELNS_15FloatRoundStyleE2ESJ_EENS1_15EpilogueDefaultEEEEEvvEEEEvNT_6ParamsE --------------------------
	.section	.nv.constant0._ZN7cutlass13device_kernelINS_4gemm6kernel13GemmUniversalIN4cute5tupleIJiiiiEEENS1_10collective13CollectiveMmaINS1_37MainloopSm90TmaGmmaWarpSpecializedFP8ILi4ENS5_IJNS4_1CILi2EEESB_NSA_ILi1EEEEEENS1_35KernelTmaWarpSpecializedCooperativeEEENS5_IJNSA_ILi256EEESG_NSA_ILi32EEEEEENS_12float_e5m2_tENS5_IJlSC_lEEESJ_SK_NS4_8TiledMMAINS4_8MMA_AtomIJNS4_4SM904GMMA31MMA_64x256x32_F32E5M2E5M2_SS_TNILNSO_7ScaleInE1ELSQ_1EEEEEENS4_6LayoutINS5_IJSB_SC_SC_EEENS5_IJSC_NSA_ILi0EEESV_EEEEENS5_IJNS4_10UnderscoreESY_SY_EEEEENS4_23SM90_TMA_LOAD_MULTICASTENS4_14ComposedLayoutINS4_7SwizzleILi1ELi4ELi3EEENS4_18smem_ptr_flag_bitsILi8EEENST_INS5_IJNSA_ILi8EEESH_EEENS5_IJSH_SC_EEEEEEEvNS4_8identityES11_S1B_vS1C_EENS_8epilogue10collective6detail29Sm90TmaWarpSpecializedAdapterINS1F_15DefaultEpilogueISJ_SK_SK_NS1E_6thread17LinearCombinationISJ_Li1EffLNS1J_9ScaleType4KindE0ELNS_15FloatRoundStyleE2ESJ_EENS1_15EpilogueDefaultEEEEEvvEEEEvNT_6ParamsE,"a",@progbits
	.sectionflags	@""
	.align	4
.nv.constant0._ZN7cutlass13device_kernelINS_4gemm6kernel13GemmUniversalIN4cute5tupleIJiiiiEEENS1_10collective13CollectiveMmaINS1_37MainloopSm90TmaGmmaWarpSpecializedFP8ILi4ENS5_IJNS4_1CILi2EEESB_NSA_ILi1EEEEEENS1_35KernelTmaWarpSpecializedCooperativeEEENS5_IJNSA_ILi256EEESG_NSA_ILi32EEEEEENS_12float_e5m2_tENS5_IJlSC_lEEESJ_SK_NS4_8TiledMMAINS4_8MMA_AtomIJNS4_4SM904GMMA31MMA_64x256x32_F32E5M2E5M2_SS_TNILNSO_7ScaleInE1ELSQ_1EEEEEENS4_6LayoutINS5_IJSB_SC_SC_EEENS5_IJSC_NSA_ILi0EEESV_EEEEENS5_IJNS4_10UnderscoreESY_SY_EEEEENS4_23SM90_TMA_LOAD_MULTICASTENS4_14ComposedLayoutINS4_7SwizzleILi1ELi4ELi3EEENS4_18smem_ptr_flag_bitsILi8EEENST_INS5_IJNSA_ILi8EEESH_EEENS5_IJSH_SC_EEEEEEEvNS4_8identityES11_S1B_vS1C_EENS_8epilogue10collective6detail29Sm90TmaWarpSpecializedAdapterINS1F_15DefaultEpilogueISJ_SK_SK_NS1E_6thread17LinearCombinationISJ_Li1EffLNS1J_9ScaleType4KindE0ELNS_15FloatRoundStyleE2ESJ_EENS1_15EpilogueDefaultEEEEEvvEEEEvNT_6ParamsE:
	.zero		1664


//--------------------- SYMBOLS --------------------------

	.type		.nv.reservedSmem.offset0,@object
	.size		.nv.reservedSmem.offset0,0x4
